	.target	sm_90a

	.elftype	@"ET_EXEC"


//--------------------- .note.nv.tkinfo           --------------------------
	.section	.note.nv.tkinfo,"",@"SHT_NOTE"
	.sectionflags	@"SHF_NOTE_NV_TKINFO"
	.tkinfo
        /*0018*/ 	.word	0x00000002
        /*0030*/ 	.string	""
        /*0030*/ 	.string	"ptxas"
        /*0030*/ 	.string	"Cuda compilation tools, release 13.0, V13.0.88"
        /*0030*/ 	.string	"Build cuda_13.0.r13.0/compiler.36424714_0"
        /*0030*/ 	.string	"-arch sm_90a -m 64 "



//--------------------- .note.nv.cuinfo           --------------------------
	.section	.note.nv.cuinfo,"",@"SHT_NOTE"
	.sectionflags	@"SHF_NOTE_NV_CUINFO"
        /*0018*/ 	.short	0x0002
        /*001a*/ 	.short	0x005a
        /*001c*/ 	.short	0x0082
	.zero		2


//--------------------- .nv.info                  --------------------------
	.section	.nv.info,"",@"SHT_CUDA_INFO"
	.align	4


	//----- nvinfo : EIATTR_REGCOUNT
	.align		4
        /*0000*/ 	.byte	0x04, 0x2f
        /*0002*/ 	.short	(.L_16 - .L_15)
	.align		4
.L_15:
        /*0004*/ 	.word	index@(_ZN7cutlass13device_kernelINS_4gemm6kernel13GemmUniversalIN4cute5tupleIJiiiiEEENS1_10collective13CollectiveMmaINS1_39MainloopSm90TmaGmmaRmemAWarpSpecializedILi7ENS5_IJNS4_1CILi1EEESB_SB_EEENS1_32KernelTmaWarpSpecializedPingpongEEENS5_IJNSA_ILi64EEESF_SF_EEEfNS5_IJlSB_lEEEfNS5_IJSB_llEEENS4_8TiledMMAINS4_8MMA_AtomIJNS4_4SM904GMMA29MMA_64x64x8_F32TF32TF32_RS_TNILNSM_7ScaleInE1ELSO_1EEEEEENS4_6LayoutISC_NS5_IJNSA_ILi0EEESS_SS_EEEEENS5_IJNS4_10UnderscoreESV_SV_EEEEENS4_13SM90_TMA_LOADENS4_14ComposedLayoutINS4_7SwizzleILi3ELi4ELi3EEENS4_18smem_ptr_flag_bitsILi32EEENSR_INS5_IJNSA_ILi8EEENSA_ILi32EEEEEENS5_IJS15_SB_EEEEEEEvNS4_8identityESY_NSZ_INS10_ILi1ELi4ELi3EEES13_NSR_INS5_IJS14_S14_EEENS5_IJSB_S14_EEEEEEENS4_9Copy_AtomIJNS4_39AutoVectorizingCopyWithAssumedAlignmentILi128EEEfEEES1A_EENS_8epilogue10collective6detail29Sm90TmaWarpSpecializedAdapterINS1M_15DefaultEpilogueIfSH_SH_NS1L_6thread17LinearCombinationIfLi1EffLNS1Q_9ScaleType4KindE0ELNS_15FloatRoundStyleE2EfEENS1_15EpilogueDefaultEEEEEvvEEEEvNT_6ParamsE)
        /*0008*/ 	.word	0x000000a8


	//----- nvinfo : EIATTR_FRAME_SIZE
	.align		4
.L_16:
        /*000c*/ 	.byte	0x04, 0x11
        /*000e*/ 	.short	(.L_18 - .L_17)
	.align		4
.L_17:
        /*0010*/ 	.word	index@(_ZN7cutlass13device_kernelINS_4gemm6kernel13GemmUniversalIN4cute5tupleIJiiiiEEENS1_10collective13CollectiveMmaINS1_39MainloopSm90TmaGmmaRmemAWarpSpecializedILi7ENS5_IJNS4_1CILi1EEESB_SB_EEENS1_32KernelTmaWarpSpecializedPingpongEEENS5_IJNSA_ILi64EEESF_SF_EEEfNS5_IJlSB_lEEEfNS5_IJSB_llEEENS4_8TiledMMAINS4_8MMA_AtomIJNS4_4SM904GMMA29MMA_64x64x8_F32TF32TF32_RS_TNILNSM_7ScaleInE1ELSO_1EEEEEENS4_6LayoutISC_NS5_IJNSA_ILi0EEESS_SS_EEEEENS5_IJNS4_10UnderscoreESV_SV_EEEEENS4_13SM90_TMA_LOADENS4_14ComposedLayoutINS4_7SwizzleILi3ELi4ELi3EEENS4_18smem_ptr_flag_bitsILi32EEENSR_INS5_IJNSA_ILi8EEENSA_ILi32EEEEEENS5_IJS15_SB_EEEEEEEvNS4_8identityESY_NSZ_INS10_ILi1ELi4ELi3EEES13_NSR_INS5_IJS14_S14_EEENS5_IJSB_S14_EEEEEEENS4_9Copy_AtomIJNS4_39AutoVectorizingCopyWithAssumedAlignmentILi128EEEfEEES1A_EENS_8epilogue10collective6detail29Sm90TmaWarpSpecializedAdapterINS1M_15DefaultEpilogueIfSH_SH_NS1L_6thread17LinearCombinationIfLi1EffLNS1Q_9ScaleType4KindE0ELNS_15FloatRoundStyleE2EfEENS1_15EpilogueDefaultEEEEEvvEEEEvNT_6ParamsE)
        /*0014*/ 	.word	0x00000000


	//----- nvinfo : EIATTR_MIN_STACK_SIZE
	.align		4
.L_18:
        /*0018*/ 	.byte	0x04, 0x12
        /*001a*/ 	.short	(.L_20 - .L_19)
	.align		4
.L_19:
        /*001c*/ 	.word	index@(_ZN7cutlass13device_kernelINS_4gemm6kernel13GemmUniversalIN4cute5tupleIJiiiiEEENS1_10collective13CollectiveMmaINS1_39MainloopSm90TmaGmmaRmemAWarpSpecializedILi7ENS5_IJNS4_1CILi1EEESB_SB_EEENS1_32KernelTmaWarpSpecializedPingpongEEENS5_IJNSA_ILi64EEESF_SF_EEEfNS5_IJlSB_lEEEfNS5_IJSB_llEEENS4_8TiledMMAINS4_8MMA_AtomIJNS4_4SM904GMMA29MMA_64x64x8_F32TF32TF32_RS_TNILNSM_7ScaleInE1ELSO_1EEEEEENS4_6LayoutISC_NS5_IJNSA_ILi0EEESS_SS_EEEEENS5_IJNS4_10UnderscoreESV_SV_EEEEENS4_13SM90_TMA_LOADENS4_14ComposedLayoutINS4_7SwizzleILi3ELi4ELi3EEENS4_18smem_ptr_flag_bitsILi32EEENSR_INS5_IJNSA_ILi8EEENSA_ILi32EEEEEENS5_IJS15_SB_EEEEEEEvNS4_8identityESY_NSZ_INS10_ILi1ELi4ELi3EEES13_NSR_INS5_IJS14_S14_EEENS5_IJSB_S14_EEEEEEENS4_9Copy_AtomIJNS4_39AutoVectorizingCopyWithAssumedAlignmentILi128EEEfEEES1A_EENS_8epilogue10collective6detail29Sm90TmaWarpSpecializedAdapterINS1M_15DefaultEpilogueIfSH_SH_NS1L_6thread17LinearCombinationIfLi1EffLNS1Q_9ScaleType4KindE0ELNS_15FloatRoundStyleE2EfEENS1_15EpilogueDefaultEEEEEvvEEEEvNT_6ParamsE)
        /*0020*/ 	.word	0x00000000
.L_20:


//--------------------- .nv.compat                --------------------------
	.section	.nv.compat,"",@"SHT_CUDA_COMPAT_INFO"
	.align	4
        /*0000*/ 	.byte	0x02, 0x09, 0x01, 0x00, 0x02, 0x02, 0x04, 0x00, 0x02, 0x05, 0x05, 0x00, 0x03, 0x07, 0x01, 0x01
        /*0010*/ 	.byte	0x02, 0x03, 0x01, 0x00, 0x02, 0x06, 0x01, 0x00, 0x04, 0x0b, 0x08, 0x00, 0x00, 0x00, 0x00, 0x00
        /*0020*/ 	.byte	0x00, 0x00, 0x00, 0x00


//--------------------- .nv.info._ZN7cutlass13device_kernelINS_4gemm6kernel13GemmUniversalIN4cute5tupleIJiiiiEEENS1_10collective13CollectiveMmaINS1_39MainloopSm90TmaGmmaRmemAWarpSpecializedILi7ENS5_IJNS4_1CILi1EEESB_SB_EEENS1_32KernelTmaWarpSpecializedPingpongEEENS5_IJNSA_ILi64EEESF_SF_EEEfNS5_IJlSB_lEEEfNS5_IJSB_llEEENS4_8TiledMMAINS4_8MMA_AtomIJNS4_4SM904GMMA29MMA_64x64x8_F32TF32TF32_RS_TNILNSM_7ScaleInE1ELSO_1EEEEEENS4_6LayoutISC_NS5_IJNSA_ILi0EEESS_SS_EEEEENS5_IJNS4_10UnderscoreESV_SV_EEEEENS4_13SM90_TMA_LOADENS4_14ComposedLayoutINS4_7SwizzleILi3ELi4ELi3EEENS4_18smem_ptr_flag_bitsILi32EEENSR_INS5_IJNSA_ILi8EEENSA_ILi32EEEEEENS5_IJS15_SB_EEEEEEEvNS4_8identityESY_NSZ_INS10_ILi1ELi4ELi3EEES13_NSR_INS5_IJS14_S14_EEENS5_IJSB_S14_EEEEEEENS4_9Copy_AtomIJNS4_39AutoVectorizingCopyWithAssumedAlignmentILi128EEEfEEES1A_EENS_8epilogue10collective6detail29Sm90TmaWarpSpecializedAdapterINS1M_15DefaultEpilogueIfSH_SH_NS1L_6thread17LinearCombinationIfLi1EffLNS1Q_9ScaleType4KindE0ELNS_15FloatRoundStyleE2EfEENS1_15EpilogueDefaultEEEEEvvEEEEvNT_6ParamsE --------------------------
	.section	.nv.info._ZN7cutlass13device_kernelINS_4gemm6kernel13GemmUniversalIN4cute5tupleIJiiiiEEENS1_10collective13CollectiveMmaINS1_39MainloopSm90TmaGmmaRmemAWarpSpecializedILi7ENS5_IJNS4_1CILi1EEESB_SB_EEENS1_32KernelTmaWarpSpecializedPingpongEEENS5_IJNSA_ILi64EEESF_SF_EEEfNS5_IJlSB_lEEEfNS5_IJSB_llEEENS4_8TiledMMAINS4_8MMA_AtomIJNS4_4SM904GMMA29MMA_64x64x8_F32TF32TF32_RS_TNILNSM_7ScaleInE1ELSO_1EEEEEENS4_6LayoutISC_NS5_IJNSA_ILi0EEESS_SS_EEEEENS5_IJNS4_10UnderscoreESV_SV_EEEEENS4_13SM90_TMA_LOADENS4_14ComposedLayoutINS4_7SwizzleILi3ELi4ELi3EEENS4_18smem_ptr_flag_bitsILi32EEENSR_INS5_IJNSA_ILi8EEENSA_ILi32EEEEEENS5_IJS15_SB_EEEEEEEvNS4_8identityESY_NSZ_INS10_ILi1ELi4ELi3EEES13_NSR_INS5_IJS14_S14_EEENS5_IJSB_S14_EEEEEEENS4_9Copy_AtomIJNS4_39AutoVectorizingCopyWithAssumedAlignmentILi128EEEfEEES1A_EENS_8epilogue10collective6detail29Sm90TmaWarpSpecializedAdapterINS1M_15DefaultEpilogueIfSH_SH_NS1L_6thread17LinearCombinationIfLi1EffLNS1Q_9ScaleType4KindE0ELNS_15FloatRoundStyleE2EfEENS1_15EpilogueDefaultEEEEEvvEEEEvNT_6ParamsE,"",@"SHT_CUDA_INFO"
	.sectionflags	@""
	.align	4


	//----- nvinfo : EIATTR_CUDA_API_VERSION
	.align		4
        /*0000*/ 	.byte	0x04, 0x37
        /*0002*/ 	.short	(.L_22 - .L_21)
.L_21:
        /*0004*/ 	.word	0x00000082


	//----- nvinfo : EIATTR_KPARAM_INFO
	.align		4
.L_22:
        /*0008*/ 	.byte	0x04, 0x17
        /*000a*/ 	.short	(.L_24 - .L_23)
.L_23:
        /*000c*/ 	.word	0x00000000
        /*0010*/ 	.short	0x0000
        /*0012*/ 	.short	0x0070
        /*0014*/ 	.byte	0x00, 0xf0, 0x01, 0x10


	//----- nvinfo : EIATTR_SPARSE_MMA_MASK
	.align		4
.L_24:
        /*0018*/ 	.byte	0x03, 0x50
        /*001a*/ 	.short	0x0000


	//----- nvinfo : EIATTR_MAXREG_COUNT
	.align		4
        /*001c*/ 	.byte	0x03, 0x1b
        /*001e*/ 	.short	0x00a8


	//----- nvinfo : EIATTR_NUM_BARRIERS
	.align		4
        /*0020*/ 	.byte	0x02, 0x4c
        /*0022*/ 	.byte	0x01
	.zero		1


	//----- nvinfo : EIATTR_EXTERNS
	.align		4
        /*0024*/ 	.byte	0x04, 0x0f
        /*0026*/ 	.short	(.L_26 - .L_25)


	//   ....[0]....
	.align		4
.L_25:
        /*0028*/ 	.word	index@(__assertfail)


	//----- nvinfo : EIATTR_MERCURY_ISA_VERSION
	.align		4
.L_26:
        /*002c*/ 	.byte	0x03, 0x5f
        /*002e*/ 	.short	0x0101


	//----- nvinfo : EIATTR_INT_WARP_WIDE_INSTR_OFFSETS
	.align		4
        /*0030*/ 	.byte	0x04, 0x31
        /*0032*/ 	.short	(.L_28 - .L_27)


	//   ....[0]....
.L_27:
        /*0034*/ 	.word	0x000004d0


	//   ....[1]....
        /*0038*/ 	.word	0x000004f0


	//   ....[2]....
        /*003c*/ 	.word	0x00000570


	//   ....[3]....
        /*0040*/ 	.word	0x00000580


	//   ....[4]....
        /*0044*/ 	.word	0x00000590


	//   ....[5]....
        /*0048*/ 	.word	0x000005b0


	//   ....[6]....
        /*004c*/ 	.word	0x00000610


	//   ....[7]....
        /*0050*/ 	.word	0x00000630


	//----- nvinfo : EIATTR_COOP_GROUP_MASK_REGIDS
	.align		4
.L_28:
        /*0054*/ 	.byte	0x04, 0x29
        /*0056*/ 	.short	(.L_30 - .L_29)


	//   ....[0]....
.L_29:
        /*0058*/ 	.word	0xffffffff


	//   ....[1]....
        /*005c*/ 	.word	0xffffffff


	//   ....[2]....
        /*0060*/ 	.word	0xffffffff


	//   ....[3]....
        /*0064*/ 	.word	0xffffffff


	//   ....[4]....
        /*0068*/ 	.word	0xffffffff


	//   ....[5]....
        /*006c*/ 	.word	0xffffffff


	//   ....[6]....
        /*0070*/ 	.word	0x0500000f


	//----- nvinfo : EIATTR_COOP_GROUP_INSTR_OFFSETS
	.align		4
.L_30:
        /*0074*/ 	.byte	0x04, 0x28
        /*0076*/ 	.short	(.L_32 - .L_31)


	//   ....[0]....
.L_31:
        /*0078*/ 	.word	0x00000060


	//   ....[1]....
        /*007c*/ 	.word	0x00000080


	//   ....[2]....
        /*0080*/ 	.word	0x00000180


	//   ....[3]....
        /*0084*/ 	.word	0x000003f0


	//   ....[4]....
        /*0088*/ 	.word	0x00000430


	//   ....[5]....
        /*008c*/ 	.word	0x00000470


	//   ....[6]....
        /*0090*/ 	.word	0x00006cd0


	//----- nvinfo : EIATTR_REG_RECONFIG
	.align		4
.L_32:
        /*0094*/ 	.byte	0x01, 0x54
	.zero		2


	//----- nvinfo : EIATTR_SYSCALL_OFFSETS
	.align		4
        /*0098*/ 	.byte	0x04, 0x46
        /*009a*/ 	.short	(.L_34 - .L_33)


	//   ....[0]....
.L_33:
        /*009c*/ 	.word	0x00001790


	//   ....[1]....
        /*00a0*/ 	.word	0x000018d0


	//   ....[2]....
        /*00a4*/ 	.word	0x000019c0


	//   ....[3]....
        /*00a8*/ 	.word	0x000058b0


	//   ....[4]....
        /*00ac*/ 	.word	0x000059e0


	//----- nvinfo : EIATTR_MBARRIER_INSTR_OFFSETS
	.align		4
.L_34:
        /*00b0*/ 	.byte	0x04, 0x39
        /*00b2*/ 	.short	(.L_36 - .L_35)


	//   ....[0]....
.L_35:
        /*00b4*/ 	.word	0x00000300
        /*00b8*/ 	.word	0x000000ff
        /*00bc*/ 	.word	0x00000000
        /*00c0*/ 	.short	0x0100
        /*00c2*/ 	.byte	0x05
	.zero		1


	//   ....[1]....
        /*00c4*/ 	.word	0x00000310
        /*00c8*/ 	.word	0x000000ff
        /*00cc*/ 	.word	0x00000038
        /*00d0*/ 	.short	0x0100
        /*00d2*/ 	.byte	0x05
	.zero		1


	//   ....[2]....
        /*00d4*/ 	.word	0x00000320
        /*00d8*/ 	.word	0x000000ff
        /*00dc*/ 	.word	0x00000008
        /*00e0*/ 	.short	0x0100
        /*00e2*/ 	.byte	0x05
	.zero		1


	//   ....[3]....
        /*00e4*/ 	.word	0x00000330
        /*00e8*/ 	.word	0x000000ff
        /*00ec*/ 	.word	0x00000040
        /*00f0*/ 	.short	0x0100
        /*00f2*/ 	.byte	0x05
	.zero		1


	//   ....[4]....
        /*00f4*/ 	.word	0x00000340
        /*00f8*/ 	.word	0x000000ff
        /*00fc*/ 	.word	0x00000010
        /*0100*/ 	.short	0x0100
        /*0102*/ 	.byte	0x05
	.zero		1


	//   ....[5]....
        /*0104*/ 	.word	0x00000350
        /*0108*/ 	.word	0x000000ff
        /*010c*/ 	.word	0x00000048
        /*0110*/ 	.short	0x0100
        /*0112*/ 	.byte	0x05
	.zero		1


	//   ....[6]....
        /*0114*/ 	.word	0x00000360
        /*0118*/ 	.word	0x000000ff
        /*011c*/ 	.word	0x00000018
        /*0120*/ 	.short	0x0100
        /*0122*/ 	.byte	0x05
	.zero		1


	//   ....[7]....
        /*0124*/ 	.word	0x00000370
        /*0128*/ 	.word	0x000000ff
        /*012c*/ 	.word	0x00000050
        /*0130*/ 	.short	0x0100
        /*0132*/ 	.byte	0x05
	.zero		1


	//   ....[8]....
        /*0134*/ 	.word	0x00000380
        /*0138*/ 	.word	0x000000ff
        /*013c*/ 	.word	0x00000020
        /*0140*/ 	.short	0x0100
        /*0142*/ 	.byte	0x05
	.zero		1


	//   ....[9]....
        /*0144*/ 	.word	0x00000390
        /*0148*/ 	.word	0x000000ff
        /*014c*/ 	.word	0x00000058
        /*0150*/ 	.short	0x0100
        /*0152*/ 	.byte	0x05
	.zero		1


	//   ....[10]....
        /*0154*/ 	.word	0x000003a0
        /*0158*/ 	.word	0x000000ff
        /*015c*/ 	.word	0x00000028
        /*0160*/ 	.short	0x0100
        /*0162*/ 	.byte	0x05
	.zero		1


	//   ....[11]....
        /*0164*/ 	.word	0x000003b0
        /*0168*/ 	.word	0x000000ff
        /*016c*/ 	.word	0x00000060
        /*0170*/ 	.short	0x0100
        /*0172*/ 	.byte	0x05
	.zero		1


	//   ....[12]....
        /*0174*/ 	.word	0x000003c0
        /*0178*/ 	.word	0x000000ff
        /*017c*/ 	.word	0x00000030
        /*0180*/ 	.short	0x0100
        /*0182*/ 	.byte	0x05
	.zero		1


	//   ....[13]....
        /*0184*/ 	.word	0x000003d0
        /*0188*/ 	.word	0x000000ff
        /*018c*/ 	.word	0x00000068
        /*0190*/ 	.short	0x0100
        /*0192*/ 	.byte	0x05
	.zero		1


	//   ....[14]....
        /*0194*/ 	.word	0x00000650
        /*0198*/ 	.word	0x000000ff
        /*019c*/ 	.word	0x000000a0
        /*01a0*/ 	.short	0x0100
        /*01a2*/ 	.byte	0x05
	.zero		1


	//   ....[15]....
        /*01a4*/ 	.word	0x00000660
        /*01a8*/ 	.word	0x000000ff
        /*01ac*/ 	.word	0x000000a8
        /*01b0*/ 	.short	0x0100
        /*01b2*/ 	.byte	0x05
	.zero		1


	//   ....[16]....
        /*01b4*/ 	.word	0x000006a0
        /*01b8*/ 	.word	0x000000ff
        /*01bc*/ 	.word	0x00000080
        /*01c0*/ 	.short	0x0100
        /*01c2*/ 	.byte	0x0a
	.zero		1


	//   ....[17]....
        /*01c4*/ 	.word	0x000006c0
        /*01c8*/ 	.word	0x000000ff
        /*01cc*/ 	.word	0x00000088
        /*01d0*/ 	.short	0x0100
        /*01d2*/ 	.byte	0x0a
	.zero		1


	//   ....[18]....
        /*01d4*/ 	.word	0x000006d0
        /*01d8*/ 	.word	0x000000ff
        /*01dc*/ 	.word	0x00000090
        /*01e0*/ 	.short	0x0100
        /*01e2*/ 	.byte	0x0a
	.zero		1


	//   ....[19]....
        /*01e4*/ 	.word	0x000006e0
        /*01e8*/ 	.word	0x000000ff
        /*01ec*/ 	.word	0x00000098
        /*01f0*/ 	.short	0x0100
        /*01f2*/ 	.byte	0x0a
	.zero		1


	//   ....[20]....
        /*01f4*/ 	.word	0x00001640
        /*01f8*/ 	.word	0x00000045
        /*01fc*/ 	.word	0xfffffff8
        /*0200*/ 	.short	0x010a
        /*0202*/ 	.byte	0x3f
	.zero		1


	//   ....[21]....
        /*0204*/ 	.word	0x00001a70
        /*0208*/ 	.word	0x00000003
        /*020c*/ 	.word	0x00000000
        /*0210*/ 	.short	0x010a
        /*0212*/ 	.byte	0x3f
	.zero		1


	//   ....[22]....
        /*0214*/ 	.word	0x00001ab0
        /*0218*/ 	.word	0x00000003
        /*021c*/ 	.word	0x00000000
        /*0220*/ 	.short	0x010a
        /*0222*/ 	.byte	0x3f
	.zero		1


	//   ....[23]....
        /*0224*/ 	.word	0x00001bf0
        /*0228*/ 	.word	0x00000003
        /*022c*/ 	.word	0x00000000
        /*0230*/ 	.short	0x010a
        /*0232*/ 	.byte	0x3f
	.zero		1


	//   ....[24]....
        /*0234*/ 	.word	0x000021a0
        /*0238*/ 	.word	0x00000003
        /*023c*/ 	.word	0x00000000
        /*0240*/ 	.short	0x010a
        /*0242*/ 	.byte	0x3f
	.zero		1


	//   ....[25]....
        /*0244*/ 	.word	0x00002350
        /*0248*/ 	.word	0x00000006
        /*024c*/ 	.word	0x00000000
        /*0250*/ 	.short	0x010a
        /*0252*/ 	.byte	0x3f
	.zero		1


	//   ....[26]....
        /*0254*/ 	.word	0x00002530
        /*0258*/ 	.word	0x000000ff
        /*025c*/ 	.word	0x00000000
        /*0260*/ 	.short	0x0101
        /*0262*/ 	.byte	0x06
	.zero		1


	//   ....[27]....
        /*0264*/ 	.word	0x00002900
        /*0268*/ 	.word	0x00000006
        /*026c*/ 	.word	0x00000000
        /*0270*/ 	.short	0x010a
        /*0272*/ 	.byte	0x3f
	.zero		1


	//   ....[28]....
        /*0274*/ 	.word	0x00002c40
        /*0278*/ 	.word	0x000000ff
        /*027c*/ 	.word	0x00000000
        /*0280*/ 	.short	0x0101
        /*0282*/ 	.byte	0x04
	.zero		1


	//   ....[29]....
        /*0284*/ 	.word	0x00003050
        /*0288*/ 	.word	0x0000004d
        /*028c*/ 	.word	0x00000000
        /*0290*/ 	.short	0x0101
        /*0292*/ 	.byte	0x2f
	.zero		1


	//   ....[30]....
        /*0294*/ 	.word	0x00003130
        /*0298*/ 	.word	0x000000ff
        /*029c*/ 	.word	0x00000000
        /*02a0*/ 	.short	0x0101
        /*02a2*/ 	.byte	0x04
	.zero		1


	//   ....[31]....
        /*02a4*/ 	.word	0x000031a0
        /*02a8*/ 	.word	0x00000045
        /*02ac*/ 	.word	0x00000008
        /*02b0*/ 	.short	0x010a
        /*02b2*/ 	.byte	0x3f
	.zero		1


	//   ....[32]....
        /*02b4*/ 	.word	0x00004ee0
        /*02b8*/ 	.word	0x00000046
        /*02bc*/ 	.word	0x00000000
        /*02c0*/ 	.short	0x0101
        /*02c2*/ 	.byte	0x2f
	.zero		1


	//   ....[33]....
        /*02c4*/ 	.word	0x00005b20
        /*02c8*/ 	.word	0x00000007
        /*02cc*/ 	.word	0x00000038
        /*02d0*/ 	.short	0x010a
        /*02d2*/ 	.byte	0x3f
	.zero		1


	//   ....[34]....
        /*02d4*/ 	.word	0x00006190
        /*02d8*/ 	.word	0x00000006
        /*02dc*/ 	.word	0x000000a8
        /*02e0*/ 	.short	0x0101
        /*02e2*/ 	.byte	0x3f
	.zero		1


	//   ....[35]....
        /*02e4*/ 	.word	0x00006890
        /*02e8*/ 	.word	0x00000005
        /*02ec*/ 	.word	0x00000000
        /*02f0*/ 	.short	0x010a
        /*02f2*/ 	.byte	0x3f
	.zero		1


	//   ....[36]....
        /*02f4*/ 	.word	0x00006910
        /*02f8*/ 	.word	0x00000007
        /*02fc*/ 	.word	0x00000000
        /*0300*/ 	.short	0x010a
        /*0302*/ 	.byte	0x3f
	.zero		1


	//   ....[37]....
        /*0304*/ 	.word	0x000069a0
        /*0308*/ 	.word	0x00000006
        /*030c*/ 	.word	0x00000000
        /*0310*/ 	.short	0x010a
        /*0312*/ 	.byte	0x3f
	.zero		1


	//   ....[38]....
        /*0314*/ 	.word	0x00006a30
        /*0318*/ 	.word	0x00000009
        /*031c*/ 	.word	0x00000000
        /*0320*/ 	.short	0x010a
        /*0322*/ 	.byte	0x3f
	.zero		1


	//   ....[39]....
        /*0324*/ 	.word	0x00006ac0
        /*0328*/ 	.word	0x00000008
        /*032c*/ 	.word	0x00000000
        /*0330*/ 	.short	0x010a
        /*0332*/ 	.byte	0x3f
	.zero		1


	//   ....[40]....
        /*0334*/ 	.word	0x00006b50
        /*0338*/ 	.word	0x0000000b
        /*033c*/ 	.word	0x00000000
        /*0340*/ 	.short	0x010a
        /*0342*/ 	.byte	0x3f
	.zero		1


	//   ....[41]....
        /*0344*/ 	.word	0x00006be0
        /*0348*/ 	.word	0x00000003
        /*034c*/ 	.word	0x00000000
        /*0350*/ 	.short	0x010a
        /*0352*/ 	.byte	0x3f
	.zero		1


	//   ....[42]....
        /*0354*/ 	.word	0x00006c40
        /*0358*/ 	.word	0x00000045
        /*035c*/ 	.word	0xfffffff8
        /*0360*/ 	.short	0x010a
        /*0362*/ 	.byte	0x3f
	.zero		1


	//   ....[43]....
        /*0364*/ 	.word	0x00006d00
        /*0368*/ 	.word	0x00000003
        /*036c*/ 	.word	0x00000000
        /*0370*/ 	.short	0x010a
        /*0372*/ 	.byte	0x3f
	.zero		1


	//   ....[44]....
        /*0374*/ 	.word	0x00006d50
        /*0378*/ 	.word	0x00000003
        /*037c*/ 	.word	0x00000000
        /*0380*/ 	.short	0x010a
        /*0382*/ 	.byte	0x3f
	.zero		1


	//   ....[45]....
        /*0384*/ 	.word	0x00006da0
        /*0388*/ 	.word	0x00000006
        /*038c*/ 	.word	0x00000000
        /*0390*/ 	.short	0x010a
        /*0392*/ 	.byte	0x3f
	.zero		1


	//   ....[46]....
        /*0394*/ 	.word	0x00006df0
        /*0398*/ 	.word	0x00000045
        /*039c*/ 	.word	0x00000008
        /*03a0*/ 	.short	0x010a
        /*03a2*/ 	.byte	0x3f
	.zero		1


	//   ....[47]....
        /*03a4*/ 	.word	0x00006ec0
        /*03a8*/ 	.word	0x00000007
        /*03ac*/ 	.word	0x00000038
        /*03b0*/ 	.short	0x010a
        /*03b2*/ 	.byte	0x3f
	.zero		1


	//   ....[48]....
        /*03b4*/ 	.word	0x00006f90
        /*03b8*/ 	.word	0x00000005
        /*03bc*/ 	.word	0x00000000
        /*03c0*/ 	.short	0x010a
        /*03c2*/ 	.byte	0x3f
	.zero		1


	//   ....[49]....
        /*03c4*/ 	.word	0x00006fe0
        /*03c8*/ 	.word	0x00000007
        /*03cc*/ 	.word	0x00000000
        /*03d0*/ 	.short	0x010a
        /*03d2*/ 	.byte	0x3f
	.zero		1


	//   ....[50]....
        /*03d4*/ 	.word	0x00007030
        /*03d8*/ 	.word	0x00000006
        /*03dc*/ 	.word	0x00000000
        /*03e0*/ 	.short	0x010a
        /*03e2*/ 	.byte	0x3f
	.zero		1


	//   ....[51]....
        /*03e4*/ 	.word	0x00007080
        /*03e8*/ 	.word	0x00000009
        /*03ec*/ 	.word	0x00000000
        /*03f0*/ 	.short	0x010a
        /*03f2*/ 	.byte	0x3f
	.zero		1


	//   ....[52]....
        /*03f4*/ 	.word	0x000070d0
        /*03f8*/ 	.word	0x00000008
        /*03fc*/ 	.word	0x00000000
        /*0400*/ 	.short	0x010a
        /*0402*/ 	.byte	0x3f
	.zero		1


	//   ....[53]....
        /*0404*/ 	.word	0x00007120
        /*0408*/ 	.word	0x0000000b
        /*040c*/ 	.word	0x00000000
        /*0410*/ 	.short	0x010a
        /*0412*/ 	.byte	0x3f
	.zero		1


	//----- nvinfo : EIATTR_NUM_MBARRIERS
	.align		4
.L_36:
        /*0414*/ 	.byte	0x03, 0x38
        /*0416*/ 	.short	0x0014


	//----- nvinfo : EIATTR_EXIT_INSTR_OFFSETS
	.align		4
        /*0418*/ 	.byte	0x04, 0x1c
        /*041a*/ 	.short	(.L_38 - .L_37)


	//   ....[0]....
.L_37:
        /*041c*/ 	.word	0x00001230


	//   ....[1]....
        /*0420*/ 	.word	0x00001290


	//   ....[2]....
        /*0424*/ 	.word	0x00005530


	//   ....[3]....
        /*0428*/ 	.word	0x00005560


	//   ....[4]....
        /*042c*/ 	.word	0x00006c30


	//----- nvinfo : EIATTR_MAX_THREADS
	.align		4
.L_38:
        /*0430*/ 	.byte	0x04, 0x05
        /*0432*/ 	.short	(.L_40 - .L_39)
.L_39:
        /*0434*/ 	.word	0x00000180
        /*0438*/ 	.word	0x00000001
        /*043c*/ 	.word	0x00000001


	//----- nvinfo : EIATTR_CRS_STACK_SIZE
	.align		4
.L_40:
        /*0440*/ 	.byte	0x04, 0x1e
        /*0442*/ 	.short	(.L_42 - .L_41)
.L_41:
        /*0444*/ 	.word	0x00000000


	//----- nvinfo : EIATTR_CBANK_PARAM_SIZE
	.align		4
.L_42:
        /*0448*/ 	.byte	0x03, 0x19
        /*044a*/ 	.short	0x0470


	//----- nvinfo : EIATTR_PARAM_CBANK
	.align		4
        /*044c*/ 	.byte	0x04, 0x0a
        /*044e*/ 	.short	(.L_44 - .L_43)
	.align		4
.L_43:
        /*0450*/ 	.word	index@(.nv.constant0._ZN7cutlass13device_kernelINS_4gemm6kernel13GemmUniversalIN4cute5tupleIJiiiiEEENS1_10collective13CollectiveMmaINS1_39MainloopSm90TmaGmmaRmemAWarpSpecializedILi7ENS5_IJNS4_1CILi1EEESB_SB_EEENS1_32KernelTmaWarpSpecializedPingpongEEENS5_IJNSA_ILi64EEESF_SF_EEEfNS5_IJlSB_lEEEfNS5_IJSB_llEEENS4_8TiledMMAINS4_8MMA_AtomIJNS4_4SM904GMMA29MMA_64x64x8_F32TF32TF32_RS_TNILNSM_7ScaleInE1ELSO_1EEEEEENS4_6LayoutISC_NS5_IJNSA_ILi0EEESS_SS_EEEEENS5_IJNS4_10UnderscoreESV_SV_EEEEENS4_13SM90_TMA_LOADENS4_14ComposedLayoutINS4_7SwizzleILi3ELi4ELi3EEENS4_18smem_ptr_flag_bitsILi32EEENSR_INS5_IJNSA_ILi8EEENSA_ILi32EEEEEENS5_IJS15_SB_EEEEEEEvNS4_8identityESY_NSZ_INS10_ILi1ELi4ELi3EEES13_NSR_INS5_IJS14_S14_EEENS5_IJSB_S14_EEEEEEENS4_9Copy_AtomIJNS4_39AutoVectorizingCopyWithAssumedAlignmentILi128EEEfEEES1A_EENS_8epilogue10collective6detail29Sm90TmaWarpSpecializedAdapterINS1M_15DefaultEpilogueIfSH_SH_NS1L_6thread17LinearCombinationIfLi1EffLNS1Q_9ScaleType4KindE0ELNS_15FloatRoundStyleE2EfEENS1_15EpilogueDefaultEEEEEvvEEEEvNT_6ParamsE)
        /*0454*/ 	.short	0x0210
        /*0456*/ 	.short	0x0470


	//----- nvinfo : EIATTR_SW_WAR
	.align		4
.L_44:
        /*0458*/ 	.byte	0x04, 0x36
        /*045a*/ 	.short	(.L_46 - .L_45)
.L_45:
        /*045c*/ 	.word	0x00000008
.L_46:


//--------------------- .nv.callgraph             --------------------------
	.section	.nv.callgraph,"",@"SHT_CUDA_CALLGRAPH"
	.align	4
	.sectionentsize	8
	.align		4
        /*0000*/ 	.word	0x00000000
	.align		4
        /*0004*/ 	.word	0xffffffff
	.align		4
        /*0008*/ 	.word	index@(_ZN7cutlass13device_kernelINS_4gemm6kernel13GemmUniversalIN4cute5tupleIJiiiiEEENS1_10collective13CollectiveMmaINS1_39MainloopSm90TmaGmmaRmemAWarpSpecializedILi7ENS5_IJNS4_1CILi1EEESB_SB_EEENS1_32KernelTmaWarpSpecializedPingpongEEENS5_IJNSA_ILi64EEESF_SF_EEEfNS5_IJlSB_lEEEfNS5_IJSB_llEEENS4_8TiledMMAINS4_8MMA_AtomIJNS4_4SM904GMMA29MMA_64x64x8_F32TF32TF32_RS_TNILNSM_7ScaleInE1ELSO_1EEEEEENS4_6LayoutISC_NS5_IJNSA_ILi0EEESS_SS_EEEEENS5_IJNS4_10UnderscoreESV_SV_EEEEENS4_13SM90_TMA_LOADENS4_14ComposedLayoutINS4_7SwizzleILi3ELi4ELi3EEENS4_18smem_ptr_flag_bitsILi32EEENSR_INS5_IJNSA_ILi8EEENSA_ILi32EEEEEENS5_IJS15_SB_EEEEEEEvNS4_8identityESY_NSZ_INS10_ILi1ELi4ELi3EEES13_NSR_INS5_IJS14_S14_EEENS5_IJSB_S14_EEEEEEENS4_9Copy_AtomIJNS4_39AutoVectorizingCopyWithAssumedAlignmentILi128EEEfEEES1A_EENS_8epilogue10collective6detail29Sm90TmaWarpSpecializedAdapterINS1M_15DefaultEpilogueIfSH_SH_NS1L_6thread17LinearCombinationIfLi1EffLNS1Q_9ScaleType4KindE0ELNS_15FloatRoundStyleE2EfEENS1_15EpilogueDefaultEEEEEvvEEEEvNT_6ParamsE)
	.align		4
        /*000c*/ 	.word	index@(__assertfail)
	.align		4
        /*0010*/ 	.word	0x00000000
	.align		4
        /*0014*/ 	.word	0xfffffffe
	.align		4
        /*0018*/ 	.word	0x00000000
	.align		4
        /*001c*/ 	.word	0xfffffffd
	.align		4
        /*0020*/ 	.word	0x00000000
	.align		4
        /*0024*/ 	.word	0xfffffffc


//--------------------- .nv.constant4             --------------------------
	.section	.nv.constant4,"a",@progbits
	.align	8
	.align		8
.nv.constant4:
        /*0000*/ 	.dword	__assertfail
	.align		8
        /*0008*/ 	.dword	__unnamed_1
	.align		8
        /*0010*/ 	.dword	__unnamed_2
	.align		8
        /*0018*/ 	.dword	_ZN40_INTERNAL_c2357d26_4_k_cu_ef1d9780_312264cuda3std3__45__cpo5beginE
	.align		8
        /*0020*/ 	.dword	_ZN40_INTERNAL_c2357d26_4_k_cu_ef1d9780_312264cuda3std3__45__cpo3endE
	.align		8
        /*0028*/ 	.dword	_ZN40_INTERNAL_c2357d26_4_k_cu_ef1d9780_312264cuda3std3__45__cpo6cbeginE
	.align		8
        /*0030*/ 	.dword	_ZN40_INTERNAL_c2357d26_4_k_cu_ef1d9780_312264cuda3std3__45__cpo4cendE
	.align		8
        /*0038*/ 	.dword	_ZN40_INTERNAL_c2357d26_4_k_cu_ef1d9780_312264cuda3std3__442_GLOBAL__N__c2357d26_4_k_cu_ef1d9780_312266ignoreE
	.align		8
        /*0040*/ 	.dword	_ZN40_INTERNAL_c2357d26_4_k_cu_ef1d9780_312264cuda3std3__419piecewise_constructE
	.align		8
        /*0048*/ 	.dword	_ZN40_INTERNAL_c2357d26_4_k_cu_ef1d9780_312264cuda3std3__48in_placeE
	.align		8
        /*0050*/ 	.dword	_ZN40_INTERNAL_c2357d26_4_k_cu_ef1d9780_312264cuda3std6ranges3__45__cpo4swapE
	.align		8
        /*0058*/ 	.dword	_ZN40_INTERNAL_c2357d26_4_k_cu_ef1d9780_312264cuda3std6ranges3__45__cpo9iter_moveE
	.align		8
        /*0060*/ 	.dword	_ZN40_INTERNAL_c2357d26_4_k_cu_ef1d9780_312264cute7productE
	.align		8
        /*0068*/ 	.dword	_ZN40_INTERNAL_c2357d26_4_k_cu_ef1d9780_312264cute1_E
	.align		8
        /*0070*/ 	.dword	$str$24
	.align		8
        /*0078*/ 	.dword	$str$25


//--------------------- .text._ZN7cutlass13device_kernelINS_4gemm6kernel13GemmUniversalIN4cute5tupleIJiiiiEEENS1_10collective13CollectiveMmaINS1_39MainloopSm90TmaGmmaRmemAWarpSpecializedILi7ENS5_IJNS4_1CILi1EEESB_SB_EEENS1_32KernelTmaWarpSpecializedPingpongEEENS5_IJNSA_ILi64EEESF_SF_EEEfNS5_IJlSB_lEEEfNS5_IJSB_llEEENS4_8TiledMMAINS4_8MMA_AtomIJNS4_4SM904GMMA29MMA_64x64x8_F32TF32TF32_RS_TNILNSM_7ScaleInE1ELSO_1EEEEEENS4_6LayoutISC_NS5_IJNSA_ILi0EEESS_SS_EEEEENS5_IJNS4_10UnderscoreESV_SV_EEEEENS4_13SM90_TMA_LOADENS4_14ComposedLayoutINS4_7SwizzleILi3ELi4ELi3EEENS4_18smem_ptr_flag_bitsILi32EEENSR_INS5_IJNSA_ILi8EEENSA_ILi32EEEEEENS5_IJS15_SB_EEEEEEEvNS4_8identityESY_NSZ_INS10_ILi1ELi4ELi3EEES13_NSR_INS5_IJS14_S14_EEENS5_IJSB_S14_EEEEEEENS4_9Copy_AtomIJNS4_39AutoVectorizingCopyWithAssumedAlignmentILi128EEEfEEES1A_EENS_8epilogue10collective6detail29Sm90TmaWarpSpecializedAdapterINS1M_15DefaultEpilogueIfSH_SH_NS1L_6thread17LinearCombinationIfLi1EffLNS1Q_9ScaleType4KindE0ELNS_15FloatRoundStyleE2EfEENS1_15EpilogueDefaultEEEEEvvEEEEvNT_6ParamsE --------------------------
	.section	.text._ZN7cutlass13device_kernelINS_4gemm6kernel13GemmUniversalIN4cute5tupleIJiiiiEEENS1_10collective13CollectiveMmaINS1_39MainloopSm90TmaGmmaRmemAWarpSpecializedILi7ENS5_IJNS4_1CILi1EEESB_SB_EEENS1_32KernelTmaWarpSpecializedPingpongEEENS5_IJNSA_ILi64EEESF_SF_EEEfNS5_IJlSB_lEEEfNS5_IJSB_llEEENS4_8TiledMMAINS4_8MMA_AtomIJNS4_4SM904GMMA29MMA_64x64x8_F32TF32TF32_RS_TNILNSM_7ScaleInE1ELSO_1EEEEEENS4_6LayoutISC_NS5_IJNSA_ILi0EEESS_SS_EEEEENS5_IJNS4_10UnderscoreESV_SV_EEEEENS4_13SM90_TMA_LOADENS4_14ComposedLayoutINS4_7SwizzleILi3ELi4ELi3EEENS4_18smem_ptr_flag_bitsILi32EEENSR_INS5_IJNSA_ILi8EEENSA_ILi32EEEEEENS5_IJS15_SB_EEEEEEEvNS4_8identityESY_NSZ_INS10_ILi1ELi4ELi3EEES13_NSR_INS5_IJS14_S14_EEENS5_IJSB_S14_EEEEEEENS4_9Copy_AtomIJNS4_39AutoVectorizingCopyWithAssumedAlignmentILi128EEEfEEES1A_EENS_8epilogue10collective6detail29Sm90TmaWarpSpecializedAdapterINS1M_15DefaultEpilogueIfSH_SH_NS1L_6thread17LinearCombinationIfLi1EffLNS1Q_9ScaleType4KindE0ELNS_15FloatRoundStyleE2EfEENS1_15EpilogueDefaultEEEEEvvEEEEvNT_6ParamsE,"ax",@progbits
	.align	128
.text._ZN7cutlass13device_kernelINS_4gemm6kernel13GemmUniversalIN4cute5tupleIJiiiiEEENS1_10collective13CollectiveMmaINS1_39MainloopSm90TmaGmmaRmemAWarpSpecializedILi7ENS5_IJNS4_1CILi1EEESB_SB_EEENS1_32KernelTmaWarpSpecializedPingpongEEENS5_IJNSA_ILi64EEESF_SF_EEEfNS5_IJlSB_lEEEfNS5_IJSB_llEEENS4_8TiledMMAINS4_8MMA_AtomIJNS4_4SM904GMMA29MMA_64x64x8_F32TF32TF32_RS_TNILNSM_7ScaleInE1ELSO_1EEEEEENS4_6LayoutISC_NS5_IJNSA_ILi0EEESS_SS_EEEEENS5_IJNS4_10UnderscoreESV_SV_EEEEENS4_13SM90_TMA_LOADENS4_14ComposedLayoutINS4_7SwizzleILi3ELi4ELi3EEENS4_18smem_ptr_flag_bitsILi32EEENSR_INS5_IJNSA_ILi8EEENSA_ILi32EEEEEENS5_IJS15_SB_EEEEEEEvNS4_8identityESY_NSZ_INS10_ILi1ELi4ELi3EEES13_NSR_INS5_IJS14_S14_EEENS5_IJSB_S14_EEEEEEENS4_9Copy_AtomIJNS4_39AutoVectorizingCopyWithAssumedAlignmentILi128EEEfEEES1A_EENS_8epilogue10collective6detail29Sm90TmaWarpSpecializedAdapterINS1M_15DefaultEpilogueIfSH_SH_NS1L_6thread17LinearCombinationIfLi1EffLNS1Q_9ScaleType4KindE0ELNS_15FloatRoundStyleE2EfEENS1_15EpilogueDefaultEEEEEvvEEEEvNT_6ParamsE:
        .type           _ZN7cutlass13device_kernelINS_4gemm6kernel13GemmUniversalIN4cute5tupleIJiiiiEEENS1_10collective13CollectiveMmaINS1_39MainloopSm90TmaGmmaRmemAWarpSpecializedILi7ENS5_IJNS4_1CILi1EEESB_SB_EEENS1_32KernelTmaWarpSpecializedPingpongEEENS5_IJNSA_ILi64EEESF_SF_EEEfNS5_IJlSB_lEEEfNS5_IJSB_llEEENS4_8TiledMMAINS4_8MMA_AtomIJNS4_4SM904GMMA29MMA_64x64x8_F32TF32TF32_RS_TNILNSM_7ScaleInE1ELSO_1EEEEEENS4_6LayoutISC_NS5_IJNSA_ILi0EEESS_SS_EEEEENS5_IJNS4_10UnderscoreESV_SV_EEEEENS4_13SM90_TMA_LOADENS4_14ComposedLayoutINS4_7SwizzleILi3ELi4ELi3EEENS4_18smem_ptr_flag_bitsILi32EEENSR_INS5_IJNSA_ILi8EEENSA_ILi32EEEEEENS5_IJS15_SB_EEEEEEEvNS4_8identityESY_NSZ_INS10_ILi1ELi4ELi3EEES13_NSR_INS5_IJS14_S14_EEENS5_IJSB_S14_EEEEEEENS4_9Copy_AtomIJNS4_39AutoVectorizingCopyWithAssumedAlignmentILi128EEEfEEES1A_EENS_8epilogue10collective6detail29Sm90TmaWarpSpecializedAdapterINS1M_15DefaultEpilogueIfSH_SH_NS1L_6thread17LinearCombinationIfLi1EffLNS1Q_9ScaleType4KindE0ELNS_15FloatRoundStyleE2EfEENS1_15EpilogueDefaultEEEEEvvEEEEvNT_6ParamsE,@function
        .size           _ZN7cutlass13device_kernelINS_4gemm6kernel13GemmUniversalIN4cute5tupleIJiiiiEEENS1_10collective13CollectiveMmaINS1_39MainloopSm90TmaGmmaRmemAWarpSpecializedILi7ENS5_IJNS4_1CILi1EEESB_SB_EEENS1_32KernelTmaWarpSpecializedPingpongEEENS5_IJNSA_ILi64EEESF_SF_EEEfNS5_IJlSB_lEEEfNS5_IJSB_llEEENS4_8TiledMMAINS4_8MMA_AtomIJNS4_4SM904GMMA29MMA_64x64x8_F32TF32TF32_RS_TNILNSM_7ScaleInE1ELSO_1EEEEEENS4_6LayoutISC_NS5_IJNSA_ILi0EEESS_SS_EEEEENS5_IJNS4_10UnderscoreESV_SV_EEEEENS4_13SM90_TMA_LOADENS4_14ComposedLayoutINS4_7SwizzleILi3ELi4ELi3EEENS4_18smem_ptr_flag_bitsILi32EEENSR_INS5_IJNSA_ILi8EEENSA_ILi32EEEEEENS5_IJS15_SB_EEEEEEEvNS4_8identityESY_NSZ_INS10_ILi1ELi4ELi3EEES13_NSR_INS5_IJS14_S14_EEENS5_IJSB_S14_EEEEEEENS4_9Copy_AtomIJNS4_39AutoVectorizingCopyWithAssumedAlignmentILi128EEEfEEES1A_EENS_8epilogue10collective6detail29Sm90TmaWarpSpecializedAdapterINS1M_15DefaultEpilogueIfSH_SH_NS1L_6thread17LinearCombinationIfLi1EffLNS1Q_9ScaleType4KindE0ELNS_15FloatRoundStyleE2EfEENS1_15EpilogueDefaultEEEEEvvEEEEvNT_6ParamsE,(.L_x_154 - _ZN7cutlass13device_kernelINS_4gemm6kernel13GemmUniversalIN4cute5tupleIJiiiiEEENS1_10collective13CollectiveMmaINS1_39MainloopSm90TmaGmmaRmemAWarpSpecializedILi7ENS5_IJNS4_1CILi1EEESB_SB_EEENS1_32KernelTmaWarpSpecializedPingpongEEENS5_IJNSA_ILi64EEESF_SF_EEEfNS5_IJlSB_lEEEfNS5_IJSB_llEEENS4_8TiledMMAINS4_8MMA_AtomIJNS4_4SM904GMMA29MMA_64x64x8_F32TF32TF32_RS_TNILNSM_7ScaleInE1ELSO_1EEEEEENS4_6LayoutISC_NS5_IJNSA_ILi0EEESS_SS_EEEEENS5_IJNS4_10UnderscoreESV_SV_EEEEENS4_13SM90_TMA_LOADENS4_14ComposedLayoutINS4_7SwizzleILi3ELi4ELi3EEENS4_18smem_ptr_flag_bitsILi32EEENSR_INS5_IJNSA_ILi8EEENSA_ILi32EEEEEENS5_IJS15_SB_EEEEEEEvNS4_8identityESY_NSZ_INS10_ILi1ELi4ELi3EEES13_NSR_INS5_IJS14_S14_EEENS5_IJSB_S14_EEEEEEENS4_9Copy_AtomIJNS4_39AutoVectorizingCopyWithAssumedAlignmentILi128EEEfEEES1A_EENS_8epilogue10collective6detail29Sm90TmaWarpSpecializedAdapterINS1M_15DefaultEpilogueIfSH_SH_NS1L_6thread17LinearCombinationIfLi1EffLNS1Q_9ScaleType4KindE0ELNS_15FloatRoundStyleE2EfEENS1_15EpilogueDefaultEEEEEvvEEEEvNT_6ParamsE)
        .other          _ZN7cutlass13device_kernelINS_4gemm6kernel13GemmUniversalIN4cute5tupleIJiiiiEEENS1_10collective13CollectiveMmaINS1_39MainloopSm90TmaGmmaRmemAWarpSpecializedILi7ENS5_IJNS4_1CILi1EEESB_SB_EEENS1_32KernelTmaWarpSpecializedPingpongEEENS5_IJNSA_ILi64EEESF_SF_EEEfNS5_IJlSB_lEEEfNS5_IJSB_llEEENS4_8TiledMMAINS4_8MMA_AtomIJNS4_4SM904GMMA29MMA_64x64x8_F32TF32TF32_RS_TNILNSM_7ScaleInE1ELSO_1EEEEEENS4_6LayoutISC_NS5_IJNSA_ILi0EEESS_SS_EEEEENS5_IJNS4_10UnderscoreESV_SV_EEEEENS4_13SM90_TMA_LOADENS4_14ComposedLayoutINS4_7SwizzleILi3ELi4ELi3EEENS4_18smem_ptr_flag_bitsILi32EEENSR_INS5_IJNSA_ILi8EEENSA_ILi32EEEEEENS5_IJS15_SB_EEEEEEEvNS4_8identityESY_NSZ_INS10_ILi1ELi4ELi3EEES13_NSR_INS5_IJS14_S14_EEENS5_IJSB_S14_EEEEEEENS4_9Copy_AtomIJNS4_39AutoVectorizingCopyWithAssumedAlignmentILi128EEEfEEES1A_EENS_8epilogue10collective6detail29Sm90TmaWarpSpecializedAdapterINS1M_15DefaultEpilogueIfSH_SH_NS1L_6thread17LinearCombinationIfLi1EffLNS1Q_9ScaleType4KindE0ELNS_15FloatRoundStyleE2EfEENS1_15EpilogueDefaultEEEEEvvEEEEvNT_6ParamsE,@"STO_CUDA_ENTRY STV_DEFAULT"
_ZN7cutlass13device_kernelINS_4gemm6kernel13GemmUniversalIN4cute5tupleIJiiiiEEENS1_10collective13CollectiveMmaINS1_39MainloopSm90TmaGmmaRmemAWarpSpecializedILi7ENS5_IJNS4_1CILi1EEESB_SB_EEENS1_32KernelTmaWarpSpecializedPingpongEEENS5_IJNSA_ILi64EEESF_SF_EEEfNS5_IJlSB_lEEEfNS5_IJSB_llEEENS4_8TiledMMAINS4_8MMA_AtomIJNS4_4SM904GMMA29MMA_64x64x8_F32TF32TF32_RS_TNILNSM_7ScaleInE1ELSO_1EEEEEENS4_6LayoutISC_NS5_IJNSA_ILi0EEESS_SS_EEEEENS5_IJNS4_10UnderscoreESV_SV_EEEEENS4_13SM90_TMA_LOADENS4_14ComposedLayoutINS4_7SwizzleILi3ELi4ELi3EEENS4_18smem_ptr_flag_bitsILi32EEENSR_INS5_IJNSA_ILi8EEENSA_ILi32EEEEEENS5_IJS15_SB_EEEEEEEvNS4_8identityESY_NSZ_INS10_ILi1ELi4ELi3EEES13_NSR_INS5_IJS14_S14_EEENS5_IJSB_S14_EEEEEEENS4_9Copy_AtomIJNS4_39AutoVectorizingCopyWithAssumedAlignmentILi128EEEfEEES1A_EENS_8epilogue10collective6detail29Sm90TmaWarpSpecializedAdapterINS1M_15DefaultEpilogueIfSH_SH_NS1L_6thread17LinearCombinationIfLi1EffLNS1Q_9ScaleType4KindE0ELNS_15FloatRoundStyleE2EfEENS1_15EpilogueDefaultEEEEEvvEEEEvNT_6ParamsE:
[----:B------:R-:W0:Y:S01]  /*0000*/  LDC R1, c[0x0][0x28] ;  /* 0x00000a00ff017b82 */ /* 0x000e220000000800 */
[----:B------:R-:W1:Y:S01]  /*0010*/  S2R R0, SR_TID.X ;  /* 0x0000000000007919 */ /* 0x000e620000002100 */
[----:B------:R-:W-:Y:S01]  /*0020*/  ELECT P0, URZ, PT ;  /* 0x00000000003f782f */ /* 0x000fe20003800000 */
[----:B------:R-:W-:Y:S01]  /*0030*/  BSSY B0, `(.L_x_0) ;  /* 0x0000014000007945 */ /* 0x000fe20003800000 */
[--C-:B-1----:R-:W-:Y:S02]  /*0040*/  SHF.R.U32.HI R2, RZ, 0x5, R0.reuse ;  /* 0x00000005ff027819 */ /* 0x102fe40000011600 */
[----:B------:R-:W-:-:S03]  /*0050*/  SHF.R.U32.HI R69, RZ, 0x7, R0 ;  /* 0x00000007ff457819 */ /* 0x000fc60000011600 */
[----:B------:R-:W1:Y:S02]  /*0060*/  SHFL.IDX PT, R3, R2, RZ, 0x1f ;  /* 0x00001fff02037589 */ /* 0x000e6400000e0000 */
[----:B-1----:R-:W-:Y:S02]  /*0070*/  R2UR UR4, R3 ;  /* 0x00000000030472ca */ /* 0x002fe400000e0000 */
[----:B------:R1:W2:Y:S11]  /*0080*/  SHFL.IDX PT, R3, R69, RZ, 0x1f ;  /* 0x00001fff45037589 */ /* 0x0002b600000e0000 */
[----:B------:R-:W-:-:S02]  /*0090*/  USHF.R.S32.HI UR5, URZ, 0x1f, UR4 ;  /* 0x0000001f3f057899 */ /* 0x000fc40008011404 */
[----:B------:R-:W-:Y:S02]  /*00a0*/  ISETP.NE.OR P0, PT, RZ, UR4, !P0 ;  /* 0x00000004ff007c0c */ /* 0x000fe4000c705670 */
[----:B------:R-:W-:-:S04]  /*00b0*/  ULEA.HI UR5, UR5, UR4, URZ, 0x2 ;  /* 0x0000000405057291 */ /* 0x000fc8000f8f103f */
[----:B------:R-:W-:-:S04]  /*00c0*/  ULOP3.LUT UR5, UR5, 0xfffffffc, URZ, 0xc0, !UPT ;  /* 0xfffffffc05057892 */ /* 0x000fc8000f8ec03f */
[----:B------:R-:W-:-:S03]  /*00d0*/  UIADD3 UR4, UR4, -UR5, URZ ;  /* 0x8000000504047290 */ /* 0x000fc6000fffe03f */
[----:B012---:R-:W-:Y:S09]  /*00e0*/  @P0 BRA `(.L_x_1) ;  /* 0x0000000000200947 */ /* 0x007ff20003800000 */
[----:B------:R-:W-:Y:S02]  /*00f0*/  ULDC.64 UR6, c[0x0][0x198] ;  /* 0x0000660000067ab9 */ /* 0x000fe40000000a00 */
[----:B------:R-:W-:Y:S02]  /*0100*/  UIADD3 UR8, UP0, UR6, 0xf0, URZ ;  /* 0x000000f006087890 */ /* 0x000fe4000ff1e03f */
[----:B------:R-:W-:Y:S02]  /*0110*/  UIADD3 UR6, UP1, UR6, 0x1f0, URZ ;  /* 0x000001f006067890 */ /* 0x000fe4000ff3e03f */
[----:B------:R-:W-:Y:S02]  /*0120*/  UIADD3.X UR9, URZ, UR7, URZ, UP0, !UPT ;  /* 0x000000073f097290 */ /* 0x000fe400087fe43f */
[----:B------:R-:W-:-:S07]  /*0130*/  UIADD3.X UR7, URZ, UR7, URZ, UP1, !UPT ;  /* 0x000000073f077290 */ /* 0x000fce0008ffe43f */
[----:B------:R0:W-:Y:S02]  /*0140*/  UTMACCTL.PF [UR8] ;  /* 0x00000000080079b9 */ /* 0x0001e40008040000 */
[----:B------:R0:W-:Y:S02]  /*0150*/  UTMACCTL.PF [UR6] ;  /* 0x00000000060079b9 */ /* 0x0001e40008040000 */
[----:B0-----:R-:W-:Y:S01]  /*0160*/  NOP ;  /* 0x0000000000007918 */ /* 0x001fe20000000000 */
.L_x_1:
[----:B------:R-:W-:Y:S05]  /*0170*/  BSYNC B0 ;  /* 0x0000000000007941 */ /* 0x000fea0003800000 */
.L_x_0:
[----:B------:R-:W0:Y:S01]  /*0180*/  SHFL.IDX PT, R4, R2, RZ, 0x1f ;  /* 0x00001fff02047589 */ /* 0x000e2200000e0000 */
[----:B------:R-:W-:Y:S01]  /*0190*/  R2UR UR13, R3 ;  /* 0x00000000030d72ca */ /* 0x000fe200000e0000 */
[----:B------:R-:W-:-:S04]  /*01a0*/  UISETP.NE.AND UP0, UPT, UR4, 0x3, UPT ;  /* 0x000000030400788c */ /* 0x000fc8000bf05270 */
[----:B------:R-:W-:-:S08]  /*01b0*/  UISETP.EQ.OR UP0, UPT, UR4, URZ, !UP0 ;  /* 0x0000003f0400728c */ /* 0x000fd0000c702670 */
[----:B------:R-:W-:Y:S02]  /*01c0*/  UIADD3 UR12, UR13, -0x1, URZ ;  /* 0xffffffff0d0c7890 */ /* 0x000fe4000fffe03f */
[----:B------:R-:W-:Y:S02]  /*01d0*/  UISETP.EQ.AND UP0, UPT, UR13, URZ, UP0 ;  /* 0x0000003f0d00728c */ /* 0x000fe40008702270 */
[----:B------:R-:W-:Y:S02]  /*01e0*/  UISETP.GE.U32.AND UP1, UPT, UR12, 0x2, UPT ;  /* 0x000000020c00788c */ /* 0x000fe4000bf26070 */
[----:B------:R-:W-:Y:S01]  /*01f0*/  USEL UR54, URZ, 0x1, !UP0 ;  /* 0x000000013f367887 */ /* 0x000fe2000c000000 */
[----:B0-----:R-:W-:-:S03]  /*0200*/  ISETP.NE.AND P0, PT, R4, RZ, PT ;  /* 0x000000ff0400720c */ /* 0x001fc60003f05270 */
[----:B------:R-:W-:-:S10]  /*0210*/  USEL UR54, UR54, 0x2, UP1 ;  /* 0x0000000236367887 */ /* 0x000fd40008800000 */
[----:B------:R-:W-:Y:S05]  /*0220*/  @P0 BRA `(.L_x_2) ;  /* 0x0000000000700947 */ /* 0x000fea0003800000 */
[----:B------:R-:W0:Y:S01]  /*0230*/  S2UR UR6, SR_CgaCtaId ;  /* 0x00000000000679c3 */ /* 0x000e220000008800 */
[----:B------:R-:W-:Y:S01]  /*0240*/  UMOV UR5, 0x400 ;  /* 0x0000040000057882 */ /* 0x000fe20000000000 */
[----:B------:R-:W-:Y:S01]  /*0250*/  UMOV UR7, 0x1 ;  /* 0x0000000100077882 */ /* 0x000fe20000000000 */
[----:B------:R-:W-:Y:S01]  /*0260*/  UMOV UR8, 0x80 ;  /* 0x0000008000087882 */ /* 0x000fe20000000000 */
[----:B------:R-:W-:Y:S01]  /*0270*/  ELECT P0, URZ, PT ;  /* 0x00000000003f782f */ /* 0x000fe20003800000 */
[----:B------:R-:W-:-:S04]  /*0280*/  UIADD3 UR8, -UR8, 0x100000, URZ ;  /* 0x0010000008087890 */ /* 0x000fc8000fffe13f */
[----:B------:R-:W-:Y:S02]  /*0290*/  USHF.L.U32 UR9, UR8, 0xb, URZ ;  /* 0x0000000b08097899 */ /* 0x000fe4000800063f */
[----:B------:R-:W-:Y:S02]  /*02a0*/  USHF.L.U32 UR8, UR8, 0x1, URZ ;  /* 0x0000000108087899 */ /* 0x000fe4000800063f */
[----:B0-----:R-:W-:Y:S02]  /*02b0*/  ULEA UR5, UR6, UR5, 0x18 ;  /* 0x0000000506057291 */ /* 0x001fe4000f8ec03f */
[----:B------:R-:W-:-:S04]  /*02c0*/  UIADD3 UR6, -UR7, 0x100000, URZ ;  /* 0x0010000007067890 */ /* 0x000fc8000fffe13f */
[----:B------:R-:W-:Y:S02]  /*02d0*/  USHF.L.U32 UR7, UR6, 0xb, URZ ;  /* 0x0000000b06077899 */ /* 0x000fe4000800063f */
[----:B------:R-:W-:Y:S01]  /*02e0*/  USHF.L.U32 UR6, UR6, 0x1, URZ ;  /* 0x0000000106067899 */ /* 0x000fe2000800063f */
[----:B------:R-:W0:Y:S11]  /*02f0*/  FENCE.VIEW.ASYNC.S ;  /* 0x00000000000073c6 */ /* 0x000e360000000000 */
[----:B0-----:R0:W1:Y:S01]  /*0300*/  SYNCS.EXCH.64 URZ, [UR5], UR6 ;  /* 0x00000006053f75b2 */ /* 0x0010620008000100 */
[----:B------:R0:W2:Y:S01]  /*0310*/  SYNCS.EXCH.64 URZ, [UR5+0x38], UR8 ;  /* 0x00003808053f75b2 */ /* 0x0000a20008000100 */
[----:B------:R0:W3:Y:S01]  /*0320*/  SYNCS.EXCH.64 URZ, [UR5+0x8], UR6 ;  /* 0x00000806053f75b2 */ /* 0x0000e20008000100 */
[----:B------:R0:W4:Y:S01]  /*0330*/  SYNCS.EXCH.64 URZ, [UR5+0x40], UR8 ;  /* 0x00004008053f75b2 */ /* 0x0001220008000100 */
[----:B------:R0:W0:Y:S01]  /*0340*/  SYNCS.EXCH.64 URZ, [UR5+0x10], UR6 ;  /* 0x00001006053f75b2 */ /* 0x0000220008000100 */
        /* <DEDUP_REMOVED lines=9> */
[----:B------:R-:W-:Y:S01]  /*03e0*/  NOP ;  /* 0x0000000000007918 */ /* 0x000fe20000000000 */
.L_x_2:
[----:B------:R-:W5:Y:S01]  /*03f0*/  SHFL.IDX PT, R4, R2, RZ, 0x1f ;  /* 0x00001fff02047589 */ /* 0x000f6200000e0000 */
[----:B------:R-:W-:Y:S01]  /*0400*/  ELECT P0, URZ, PT ;  /* 0x00000000003f782f */ /* 0x000fe20003800000 */
[----:B------:R-:W-:Y:S01]  /*0410*/  NOP ;  /* 0x0000000000007918 */ /* 0x000fe20000000000 */
[----:B------:R-:W-:Y:S01]  /*0420*/  ELECT P1, URZ, PT ;  /* 0x00000000003f782f */ /* 0x000fe20003820000 */
[----:B------:R-:W1:Y:S01]  /*0430*/  SHFL.IDX PT, R3, R2, RZ, 0x1f ;  /* 0x00001fff02037589 */ /* 0x000e6200000e0000 */
[----:B0-----:R-:W-:Y:S01]  /*0440*/  UMOV UR6, 0x20 ;  /* 0x0000002000067882 */ /* 0x001fe20000000000 */
[----:B------:R-:W-:Y:S01]  /*0450*/  UMOV UR9, 0x80 ;  /* 0x0000008000097882 */ /* 0x000fe20000000000 */
[----:B------:R-:W-:Y:S01]  /*0460*/  NOP ;  /* 0x0000000000007918 */ /* 0x000fe20000000000 */
[----:B------:R-:W0:Y:S01]  /*0470*/  SHFL.IDX PT, R69, R69, RZ, 0x1f ;  /* 0x00001fff45457589 */ /* 0x000e2200000e0000 */
[----:B------:R-:W-:Y:S01]  /*0480*/  ULDC.64 UR36, c[0x0][0x208] ;  /* 0x0000820000247ab9 */ /* 0x000fe20000000a00 */
[----:B-----5:R-:W-:-:S02]  /*0490*/  ISETP.NE.OR P0, PT, R4, RZ, !P0 ;  /* 0x000000ff0400720c */ /* 0x020fc40004705670 */
[----:B-1----:R-:W-:Y:S02]  /*04a0*/  ISETP.NE.OR P1, PT, R3, RZ, !P1 ;  /* 0x000000ff0300720c */ /* 0x002fe40004f25670 */
[----:B------:R-:W-:-:S04]  /*04b0*/  SHF.R.S32.HI R3, RZ, 0x1f, R0 ;  /* 0x0000001fff037819 */ /* 0x000fc80000011400 */
[----:B------:R-:W-:-:S05]  /*04c0*/  LEA.HI R3, R3, R0, RZ, 0x7 ;  /* 0x0000000003037211 */ /* 0x000fca00078f38ff */
[----:B------:R-:W-:Y:S01]  /*04d0*/  VOTEU.ALL UP0, P0 ;  /* 0x00000000003f7886 */ /* 0x000fe20000000000 */
[----:B------:R-:W-:Y:S01]  /*04e0*/  LOP3.LUT R3, R3, 0xffffff80, RZ, 0xc0, !PT ;  /* 0xffffff8003037812 */ /* 0x000fe200078ec0ff */
[----:B------:R-:W-:-:S03]  /*04f0*/  VOTEU.ALL UP1, P1 ;  /* 0x00000000003f7886 */ /* 0x000fc60000820000 */
[----:B------:R-:W1:Y:S01]  /*0500*/  @!UP0 S2UR UR8, SR_CgaCtaId ;  /* 0x00000000000889c3 */ /* 0x000e620000008800 */
[----:B------:R-:W-:Y:S01]  /*0510*/  @!UP0 UMOV UR5, 0x400 ;  /* 0x0000040000058882 */ /* 0x000fe20000000000 */
[----:B------:R-:W-:-:S04]  /*0520*/  @!UP0 UIADD3 UR6, -UR6, 0x100000, URZ ;  /* 0x0010000006068890 */ /* 0x000fc8000fffe13f */
[----:B------:R-:W-:Y:S02]  /*0530*/  @!UP0 USHF.L.U32 UR7, UR6, 0xb, URZ ;  /* 0x0000000b06078899 */ /* 0x000fe4000800063f */
[----:B------:R-:W-:Y:S01]  /*0540*/  @!UP0 USHF.L.U32 UR6, UR6, 0x1, URZ ;  /* 0x0000000106068899 */ /* 0x000fe2000800063f */
[----:B------:R-:W-:Y:S01]  /*0550*/  IMAD.IADD R23, R0, 0x1, -R3 ;  /* 0x0000000100177824 */ /* 0x000fe200078e0a03 */
[----:B------:R-:W-:Y:S01]  /*0560*/  @!UP1 UMOV UR10, 0x400 ;  /* 0x00000400000a9882 */ /* 0x000fe20000000000 */
[----:B------:R-:W-:Y:S01]  /*0570*/  VOTEU.ALL UP2, P1 ;  /* 0x00000000003f7886 */ /* 0x000fe20000840000 */
[----:B------:R-:W-:Y:S01]  /*0580*/  VOTEU.ALL UP3, P1 ;  /* 0x00000000003f7886 */ /* 0x000fe20000860000 */
[----:B------:R-:W-:Y:S01]  /*0590*/  VOTEU.ALL UP4, P1 ;  /* 0x00000000003f7886 */ /* 0x000fe20000880000 */
[----:B------:R-:W5:Y:S01]  /*05a0*/  @!UP1 S2UR UR11, SR_CgaCtaId ;  /* 0x00000000000b99c3 */ /* 0x000f620000008800 */
[----:B------:R-:W-:Y:S01]  /*05b0*/  VOTEU.ALL UP5, P1 ;  /* 0x00000000003f7886 */ /* 0x000fe200008a0000 */
[----:B------:R-:W-:Y:S01]  /*05c0*/  ISETP.NE.AND P1, PT, RZ, UR13, PT ;  /* 0x0000000dff007c0c */ /* 0x000fe2000bf25270 */
[----:B-1----:R-:W-:-:S02]  /*05d0*/  @!UP0 ULEA UR5, UR8, UR5, 0x18 ;  /* 0x0000000508058291 */ /* 0x002fc4000f8ec03f */
[----:B------:R-:W-:-:S04]  /*05e0*/  @!UP1 UIADD3 UR8, -UR9, 0x100000, URZ ;  /* 0x0010000009089890 */ /* 0x000fc8000fffe13f */
[----:B------:R-:W-:Y:S02]  /*05f0*/  @!UP1 USHF.L.U32 UR9, UR8, 0xb, URZ ;  /* 0x0000000b08099899 */ /* 0x000fe4000800063f */
[----:B------:R-:W-:Y:S01]  /*0600*/  @!UP1 USHF.L.U32 UR8, UR8, 0x1, URZ ;  /* 0x0000000108089899 */ /* 0x000fe2000800063f */
[----:B------:R-:W-:Y:S01]  /*0610*/  VOTEU.ALL UP0, P0 ;  /* 0x00000000003f7886 */ /* 0x000fe20000000000 */
[----:B-----5:R-:W-:Y:S01]  /*0620*/  @!UP1 ULEA UR10, UR11, UR10, 0x18 ;  /* 0x0000000a0b0a9291 */ /* 0x020fe2000f8ec03f */
[----:B------:R-:W-:Y:S01]  /*0630*/  VOTEU.ALL UP1, P0 ;  /* 0x00000000003f7886 */ /* 0x000fe20000020000 */
[----:B------:R-:W1:Y:S02]  /*0640*/  FENCE.VIEW.ASYNC.S ;  /* 0x00000000000073c6 */ /* 0x000e640000000000 */
[----:B-1----:R-:W2:Y:S02]  /*0650*/  @!UP0 SYNCS.EXCH.64 URZ, [UR5+0xa0], UR6 ;  /* 0x0000a006053f85b2 */ /* 0x002ea40008000100 */
[----:B------:R1:W2:Y:S01]  /*0660*/  @!UP1 SYNCS.EXCH.64 URZ, [UR5+0xa8], UR6 ;  /* 0x0000a806053f95b2 */ /* 0x0002a20008000100 */
[----:B------:R-:W-:Y:S01]  /*0670*/  NOP ;  /* 0x0000000000007918 */ /* 0x000fe20000000000 */
[----:B-1----:R-:W-:-:S02]  /*0680*/  ULDC.64 UR6, c[0x0][0x598] ;  /* 0x0001660000067ab9 */ /* 0x002fc40000000a00 */
[----:B------:R-:W-:Y:S02]  /*0690*/  ISETP.NE.U32.AND P0, PT, RZ, UR6, PT ;  /* 0x00000006ff007c0c */ /* 0x000fe4000bf05070 */
[----:B------:R1:W2:Y:S02]  /*06a0*/  @!UP2 SYNCS.EXCH.64 URZ, [UR10+0x80], UR8 ;  /* 0x000080080a3fa5b2 */ /* 0x0002a40008000100 */
[----:B------:R-:W-:Y:S01]  /*06b0*/  ISETP.NE.AND.EX P0, PT, RZ, UR7, PT, P0 ;  /* 0x00000007ff007c0c */ /* 0x000fe2000bf05300 */
[----:B------:R1:W2:Y:S01]  /*06c0*/  @!UP3 SYNCS.EXCH.64 URZ, [UR10+0x88], UR8 ;  /* 0x000088080a3fb5b2 */ /* 0x0002a20008000100 */
[----:B------:R1:W2:Y:S01]  /*06d0*/  @!UP4 SYNCS.EXCH.64 URZ, [UR10+0x90], UR8 ;  /* 0x000090080a3fc5b2 */ /* 0x0002a20008000100 */
[----:B------:R1:W2:Y:S01]  /*06e0*/  @!UP5 SYNCS.EXCH.64 URZ, [UR10+0x98], UR8 ;  /* 0x000098080a3fd5b2 */ /* 0x0002a20008000100 */
[----:B------:R-:W-:Y:S01]  /*06f0*/  NOP ;  /* 0x0000000000007918 */ /* 0x000fe20000000000 */
[----:B--234-:R-:W-:Y:S08]  /*0700*/  BAR.SYNC.DEFER_BLOCKING 0x0 ;  /* 0x0000000000007b1d */ /* 0x01cff00000010000 */
[----:B01----:R-:W-:Y:S05]  /*0710*/  @!P0 BRA `(.L_x_3) ;  /* 0x00000000001c8947 */ /* 0x003fea0003800000 */
[----:B------:R-:W0:Y:S02]  /*0720*/  LDC.64 R2, c[0x0][0x598] ;  /* 0x00016600ff027b82 */ /* 0x000e240000000a00 */
[----:B0-----:R-:W2:Y:S02]  /*0730*/  LDG.E.64 R2, desc[UR36][R2.64] ;  /* 0x0000002402027981 */ /* 0x001ea4000c1e1b00 */
[----:B--2---:R-:W-:-:S04]  /*0740*/  ISETP.NE.U32.AND P0, PT, R2, RZ, PT ;  /* 0x000000ff0200720c */ /* 0x004fc80003f05070 */
[----:B------:R-:W-:-:S13]  /*0750*/  ISETP.NE.AND.EX P0, PT, R3, RZ, PT, P0 ;  /* 0x000000ff0300720c */ /* 0x000fda0003f05300 */
[----:B------:R-:W-:Y:S05]  /*0760*/  @!P0 BRA `(.L_x_3) ;  /* 0x0000000000088947 */ /* 0x000fea0003800000 */
[----:B------:R1:W5:Y:S01]  /*0770*/  LD.E R56, desc[UR36][R2.64] ;  /* 0x0000002402387980 */ /* 0x000362000c101900 */
[----:B------:R-:W-:Y:S05]  /*0780*/  BRA `(.L_x_4) ;  /* 0x0000000000247947 */ /* 0x000fea0003800000 */
.L_x_3:
[----:B------:R-:W-:Y:S02]  /*0790*/  ULDC.64 UR6, c[0x0][0x588] ;  /* 0x0001620000067ab9 */ /* 0x000fe40000000a00 */
[----:B------:R-:W-:-:S04]  /*07a0*/  ISETP.NE.U32.AND P0, PT, RZ, UR6, PT ;  /* 0x00000006ff007c0c */ /* 0x000fc8000bf05070 */
[----:B------:R-:W-:-:S13]  /*07b0*/  ISETP.NE.AND.EX P0, PT, RZ, UR7, PT, P0 ;  /* 0x00000007ff007c0c */ /* 0x000fda000bf05300 */
[----:B------:R-:W-:Y:S05]  /*07c0*/  @!P0 BRA `(.L_x_5) ;  /* 0x00000000000c8947 */ /* 0x000fea0003800000 */
[----:B------:R-:W0:Y:S02]  /*07d0*/  LDC.64 R56, c[0x0][0x588] ;  /* 0x00016200ff387b82 */ /* 0x000e240000000a00 */
[----:B0-----:R0:W5:Y:S01]  /*07e0*/  LDG.E R56, desc[UR36][R56.64] ;  /* 0x0000002438387981 */ /* 0x001162000c1e1900 */
[----:B------:R-:W-:Y:S05]  /*07f0*/  BRA `(.L_x_4) ;  /* 0x0000000000087947 */ /* 0x000fea0003800000 */
.L_x_5:
[----:B------:R-:W-:Y:S02]  /*0800*/  ULDC UR5, c[0x0][0x580] ;  /* 0x0001600000057ab9 */ /* 0x000fe40000000800 */
[----:B------:R-:W-:-:S07]  /*0810*/  IMAD.U32 R56, RZ, RZ, UR5 ;  /* 0x00000005ff387e24 */ /* 0x000fce000f8e00ff */
.L_x_4:
[----:B------:R-:W-:Y:S02]  /*0820*/  ULDC.64 UR6, c[0x0][0x5a0] ;  /* 0x0001680000067ab9 */ /* 0x000fe40000000a00 */
[----:B------:R-:W-:-:S04]  /*0830*/  ISETP.NE.U32.AND P0, PT, RZ, UR6, PT ;  /* 0x00000006ff007c0c */ /* 0x000fc8000bf05070 */
[----:B------:R-:W-:-:S13]  /*0840*/  ISETP.NE.AND.EX P0, PT, RZ, UR7, PT, P0 ;  /* 0x00000007ff007c0c */ /* 0x000fda000bf05300 */
[----:B------:R-:W-:Y:S05]  /*0850*/  @!P0 BRA `(.L_x_6) ;  /* 0x00000000001c8947 */ /* 0x000fea0003800000 */
[----:B-1----:R-:W1:Y:S02]  /*0860*/  LDC.64 R2, c[0x0][0x5a0] ;  /* 0x00016800ff027b82 */ /* 0x002e640000000a00 */
[----:B-1----:R-:W2:Y:S02]  /*0870*/  LDG.E.64 R2, desc[UR36][R2.64] ;  /* 0x0000002402027981 */ /* 0x002ea4000c1e1b00 */
[----:B--2---:R-:W-:-:S04]  /*0880*/  ISETP.NE.U32.AND P0, PT, R2, RZ, PT ;  /* 0x000000ff0200720c */ /* 0x004fc80003f05070 */
[----:B------:R-:W-:-:S13]  /*0890*/  ISETP.NE.AND.EX P0, PT, R3, RZ, PT, P0 ;  /* 0x000000ff0300720c */ /* 0x000fda0003f05300 */
[----:B------:R-:W-:Y:S05]  /*08a0*/  @!P0 BRA `(.L_x_6) ;  /* 0x0000000000088947 */ /* 0x000fea0003800000 */
[----:B0-----:R2:W5:Y:S01]  /*08b0*/  LD.E R57, desc[UR36][R2.64] ;  /* 0x0000002402397980 */ /* 0x001562000c101900 */
[----:B------:R-:W-:Y:S05]  /*08c0*/  BRA `(.L_x_7) ;  /* 0x0000000000247947 */ /* 0x000fea0003800000 */
.L_x_6:
[----:B------:R-:W-:Y:S02]  /*08d0*/  ULDC.64 UR6, c[0x0][0x590] ;  /* 0x0001640000067ab9 */ /* 0x000fe40000000a00 */
[----:B------:R-:W-:-:S04]  /*08e0*/  ISETP.NE.U32.AND P0, PT, RZ, UR6, PT ;  /* 0x00000006ff007c0c */ /* 0x000fc8000bf05070 */
[----:B------:R-:W-:-:S13]  /*08f0*/  ISETP.NE.AND.EX P0, PT, RZ, UR7, PT, P0 ;  /* 0x00000007ff007c0c */ /* 0x000fda000bf05300 */
[----:B------:R-:W-:Y:S05]  /*0900*/  @!P0 BRA `(.L_x_8) ;  /* 0x00000000000c8947 */ /* 0x000fea0003800000 */
[----:B-1----:R-:W0:Y:S02]  /*0910*/  LDC.64 R2, c[0x0][0x590] ;  /* 0x00016400ff027b82 */ /* 0x002e240000000a00 */
[----:B0-----:R0:W5:Y:S01]  /*0920*/  LDG.E R57, desc[UR36][R2.64] ;  /* 0x0000002402397981 */ /* 0x001162000c1e1900 */
[----:B------:R-:W-:Y:S05]  /*0930*/  BRA `(.L_x_7) ;  /* 0x0000000000087947 */ /* 0x000fea0003800000 */
.L_x_8:
[----:B------:R-:W-:Y:S02]  /*0940*/  ULDC UR5, c[0x0][0x584] ;  /* 0x0001610000057ab9 */ /* 0x000fe40000000800 */
[----:B0-----:R-:W-:-:S07]  /*0950*/  IMAD.U32 R57, RZ, RZ, UR5 ;  /* 0x00000005ff397e24 */ /* 0x001fce000f8e00ff */
.L_x_7:
[----:B012---:R-:W0:Y:S01]  /*0960*/  LDC R2, c[0x0][0x65c] ;  /* 0x00019700ff027b82 */ /* 0x007e220000000800 */
[----:B------:R-:W1:Y:S01]  /*0970*/  S2R R12, SR_CTAID.Y ;  /* 0x00000000000c7919 */ /* 0x000e620000002600 */
[----:B------:R-:W-:Y:S01]  /*0980*/  UISETP.NE.AND UP0, UPT, UR13, 0x2, UPT ;  /* 0x000000020d00788c */ /* 0x000fe2000bf05270 */
[----:B------:R-:W-:Y:S01]  /*0990*/  IMAD.MOV.U32 R5, RZ, RZ, RZ ;  /* 0x000000ffff057224 */ /* 0x000fe200078e00ff */
[----:B------:R-:W-:Y:S01]  /*09a0*/  ULDC UR5, c[0x0][0x28c] ;  /* 0x0000a30000057ab9 */ /* 0x000fe20000000800 */
[----:B------:R-:W2:Y:S01]  /*09b0*/  S2R R4, SR_CTAID.X ;  /* 0x0000000000047919 */ /* 0x000ea20000002500 */
[----:B------:R-:W-:Y:S01]  /*09c0*/  UIADD3 UR5, UR5, 0x3f, URZ ;  /* 0x0000003f05057890 */ /* 0x000fe2000fffe03f */
[----:B------:R-:W-:Y:S01]  /*09d0*/  LOP3.LUT R26, R26, 0xfffffffd, RZ, 0xc0, !PT ;  /* 0xfffffffd1a1a7812 */ /* 0x000fe200078ec0ff */
[----:B------:R-:W-:Y:S01]  /*09e0*/  UMOV UR38, URZ ;  /* 0x0000003f00267c82 */ /* 0x000fe20008000000 */
[----:B------:R-:W-:Y:S01]  /*09f0*/  PLOP3.LUT P0, PT, PT, PT, UP0, 0x80, 0x0 ;  /* 0x000000000000781c */ /* 0x000fe20003f0f008 */
[----:B------:R-:W-:Y:S01]  /*0a00*/  USHF.R.S32.HI UR8, URZ, 0x1f, UR5 ;  /* 0x0000001f3f087899 */ /* 0x000fe20008011405 */
[----:B------:R-:W-:Y:S01]  /*0a10*/  UMOV UR39, URZ ;  /* 0x0000003f00277c82 */ /* 0x000fe20008000000 */
[----:B------:R-:W-:-:S02]  /*0a20*/  ULDC.64 UR10, c[0x0][0x650] ;  /* 0x00019400000a7ab9 */ /* 0x000fc40000000a00 */
[----:B------:R-:W-:-:S04]  /*0a30*/  ULEA.HI UR8, UR8, UR5, URZ, 0x6 ;  /* 0x0000000508087291 */ /* 0x000fc8000f8f303f */
[----:B------:R-:W-:Y:S01]  /*0a40*/  USHF.R.S32.HI UR46, URZ, 0x6, UR8 ;  /* 0x000000063f2e7899 */ /* 0x000fe20008011408 */
[----:B0-----:R-:W-:-:S13]  /*0a50*/  ISETP.NE.AND P2, PT, R2, 0x1, PT ;  /* 0x000000010200780c */ /* 0x001fda0003f45270 */
[----:B------:R-:W2:Y:S01]  /*0a60*/  @P2 LDC R17, c[0x0][0x10] ;  /* 0x00000400ff112b82 */ /* 0x000ea20000000800 */
[----:B-1----:R-:W-:Y:S01]  /*0a70*/  @P2 IMAD.MOV.U32 R6, RZ, RZ, R12 ;  /* 0x000000ffff062224 */ /* 0x002fe200078e000c */
[----:B------:R-:W-:Y:S01]  /*0a80*/  @P2 LOP3.LUT R26, R26, 0x2, RZ, 0xfc, !PT ;  /* 0x000000021a1a2812 */ /* 0x000fe200078efcff */
[----:B------:R-:W-:-:S05]  /*0a90*/  @P2 IMAD.MOV.U32 R7, RZ, RZ, RZ ;  /* 0x000000ffff072224 */ /* 0x000fca00078e00ff */
[----:B------:R-:W0:Y:S01]  /*0aa0*/  @!P2 LDC R3, c[0x0][0xc] ;  /* 0x00000300ff03ab82 */ /* 0x000e220000000800 */
[----:B------:R-:W-:Y:S01]  /*0ab0*/  ULDC UR6, c[0x0][0xc] ;  /* 0x0000030000067ab9 */ /* 0x000fe20000000800 */
[----:B------:R-:W-:Y:S01]  /*0ac0*/  ULDC UR7, c[0x0][0x10] ;  /* 0x0000040000077ab9 */ /* 0x000fe20000000800 */
[----:B------:R-:W-:Y:S01]  /*0ad0*/  ULDC UR5, c[0x0][0x14] ;  /* 0x0000050000057ab9 */ /* 0x000fe20000000800 */
[----:B------:R-:W-:-:S04]  /*0ae0*/  UIMAD.WIDE.U32 UR6, UR6, UR7, URZ ;  /* 0x00000007060672a5 */ /* 0x000fc8000f8e003f */
[----:B------:R-:W-:Y:S02]  /*0af0*/  UIMAD.WIDE.U32 UR58, UR6, UR5, URZ ;  /* 0x00000005063a72a5 */ /* 0x000fe4000f8e003f */
[----:B------:R-:W-:-:S04]  /*0b00*/  UIMAD UR45, UR7, UR5, URZ ;  /* 0x00000005072d72a4 */ /* 0x000fc8000f8e023f */
[----:B------:R-:W-:Y:S01]  /*0b10*/  UIADD3 UR45, UR59, UR45, URZ ;  /* 0x0000002d3b2d7290 */ /* 0x000fe2000fffe03f */
[----:B--2---:R-:W-:-:S04]  /*0b20*/  @P2 IMAD.WIDE.U32 R16, R4, R17, R6 ;  /* 0x0000001104102225 */ /* 0x004fc800078e0006 */
[----:B0-----:R-:W-:-:S04]  /*0b30*/  @!P2 IMAD.WIDE.U32 R6, R3, R12, R4 ;  /* 0x0000000c0306a225 */ /* 0x001fc800078e0004 */
[----:B------:R-:W-:Y:S02]  /*0b40*/  @P2 IMAD.MOV.U32 R3, RZ, RZ, RZ ;  /* 0x000000ffff032224 */ /* 0x000fe400078e00ff */
[----:B------:R-:W-:Y:S02]  /*0b50*/  @!P2 IMAD.MOV.U32 R16, RZ, RZ, R6 ;  /* 0x000000ffff10a224 */ /* 0x000fe400078e0006 */
[----:B------:R-:W-:Y:S02]  /*0b60*/  @P2 IMAD.IADD R17, R17, 0x1, R3 ;  /* 0x0000000111112824 */ /* 0x000fe400078e0203 */
[----:B------:R-:W-:Y:S01]  /*0b70*/  @!P2 IMAD.MOV.U32 R17, RZ, RZ, R7 ;  /* 0x000000ffff11a224 */ /* 0x000fe200078e0007 */
[----:B------:R-:W-:Y:S06]  /*0b80*/  @P0 BRA `(.L_x_9) ;  /* 0x0000000000280947 */ /* 0x000fec0003800000 */
[----:B------:R-:W-:Y:S01]  /*0b90*/  UIMAD.WIDE.U32 UR6, UR46, 0x24924925, URZ ;  /* 0x249249252e0678a5 */ /* 0x000fe2000f8e003f */
[----:B------:R-:W-:Y:S01]  /*0ba0*/  IADD3 R16, P0, R16, UR58, RZ ;  /* 0x0000003a10107c10 */ /* 0x000fe2000ff1e0ff */
[----:B------:R-:W-:Y:S02]  /*0bb0*/  UISETP.GE.U32.AND UP0, UPT, UR46, 0x7, UPT ;  /* 0x000000072e00788c */ /* 0x000fe4000bf06070 */
[----:B------:R-:W-:Y:S01]  /*0bc0*/  UIADD3 UR5, -UR7, UR46, URZ ;  /* 0x0000002e07057290 */ /* 0x000fe2000fffe13f */
[----:B------:R-:W-:Y:S01]  /*0bd0*/  IADD3.X R17, R17, UR45, RZ, P0, !PT ;  /* 0x0000002d11117c10 */ /* 0x000fe200087fe4ff */
[----:B------:R-:W-:Y:S02]  /*0be0*/  UMOV UR39, URZ ;  /* 0x0000003f00277c82 */ /* 0x000fe40008000000 */
[----:B------:R-:W-:-:S04]  /*0bf0*/  ULEA.HI UR5, UR5, UR7, URZ, 0x1f ;  /* 0x0000000705057291 */ /* 0x000fc8000f8ff83f */
[----:B------:R-:W-:-:S04]  /*0c00*/  USHF.R.U32.HI UR5, URZ, 0x2, UR5 ;  /* 0x000000023f057899 */ /* 0x000fc80008011605 */
[----:B------:R-:W-:Y:S02]  /*0c10*/  @UP0 ULOP3.LUT UR39, UR5, 0x1, URZ, 0xc0, !UPT ;  /* 0x0000000105270892 */ /* 0x000fe4000f8ec03f */
[----:B------:R-:W-:-:S12]  /*0c20*/  UIMAD UR38, UR5, -0x7, UR46 ;  /* 0xfffffff9052678a4 */ /* 0x000fd8000f8e022e */
.L_x_9:
[----:B------:R-:W-:Y:S01]  /*0c30*/  ISETP.GE.U32.AND P0, PT, R16, UR10, PT ;  /* 0x0000000a10007c0c */ /* 0x000fe2000bf06070 */
[----:B------:R-:W-:Y:S01]  /*0c40*/  IMAD.MOV.U32 R22, RZ, RZ, -0x1 ;  /* 0xffffffffff167424 */ /* 0x000fe200078e00ff */
[----:B------:R-:W-:Y:S01]  /*0c50*/  PRMT R3, RZ, 0x7610, R3 ;  /* 0x00007610ff037816 */ /* 0x000fe20000000003 */
[----:B------:R-:W-:Y:S01]  /*0c60*/  IMAD.MOV.U32 R18, RZ, RZ, -0x1 ;  /* 0xffffffffff127424 */ /* 0x000fe200078e00ff */
[----:B------:R-:W-:Y:S01]  /*0c70*/  ISETP.GE.U32.AND.EX P0, PT, R17, UR11, PT, P0 ;  /* 0x0000000b11007c0c */ /* 0x000fe2000bf06100 */
[----:B------:R-:W-:-:S12]  /*0c80*/  IMAD.MOV.U32 R19, RZ, RZ, -0x1 ;  /* 0xffffffffff137424 */ /* 0x000fd800078e00ff */
[----:B------:R-:W-:Y:S05]  /*0c90*/  @P0 BRA `(.L_x_10) ;  /* 0x0000000400580947 */ /* 0x000fea0003800000 */
[----:B------:R-:W0:Y:S01]  /*0ca0*/  LDC.64 R14, c[0x0][0x628] ;  /* 0x00018a00ff0e7b82 */ /* 0x000e220000000a00 */
[----:B------:R-:W-:Y:S02]  /*0cb0*/  IMAD.MOV.U32 R6, RZ, RZ, R16 ;  /* 0x000000ffff067224 */ /* 0x000fe400078e0010 */
[----:B------:R-:W-:-:S05]  /*0cc0*/  IMAD.MOV.U32 R7, RZ, RZ, R17 ;  /* 0x000000ffff077224 */ /* 0x000fca00078e0011 */
[----:B------:R-:W1:Y:S08]  /*0cd0*/  LDC R18, c[0x0][0x630] ;  /* 0x00018c00ff127b82 */ /* 0x000e700000000800 */
[----:B------:R-:W2:Y:S01]  /*0ce0*/  LDC.64 R20, c[0x0][0x620] ;  /* 0x00018800ff147b82 */ /* 0x000ea20000000a00 */
[----:B0-----:R-:W-:-:S04]  /*0cf0*/  ISETP.NE.U32.AND P0, PT, R14, RZ, PT ;  /* 0x000000ff0e00720c */ /* 0x001fc80003f05070 */
[----:B------:R-:W-:-:S13]  /*0d00*/  ISETP.NE.AND.EX P0, PT, R15, RZ, PT, P0 ;  /* 0x000000ff0f00720c */ /* 0x000fda0003f05300 */
[----:B-12---:R-:W-:Y:S05]  /*0d10*/  @!P0 BRA `(.L_x_11) ;  /* 0x0000000000288947 */ /* 0x006fea0003800000 */
[----:B------:R-:W0:Y:S02]  /*0d20*/  LDC R3, c[0x0][0x634] ;  /* 0x00018d00ff037b82 */ /* 0x000e240000000800 */
[----:B0-----:R-:W-:-:S05]  /*0d30*/  IADD3 R3, P0, R16, R3, RZ ;  /* 0x0000000310037210 */ /* 0x001fca0007f1e0ff */
[----:B------:R-:W-:-:S04]  /*0d40*/  IMAD.X R13, RZ, RZ, R17, P0 ;  /* 0x000000ffff0d7224 */ /* 0x000fc800000e0611 */
[----:B------:R-:W-:-:S04]  /*0d50*/  IMAD.WIDE.U32 R6, R13, R14, RZ ;  /* 0x0000000e0d067225 */ /* 0x000fc800078e00ff */
[----:B------:R-:W-:-:S04]  /*0d60*/  IMAD.WIDE.U32 R8, P0, R3, R15, R6 ;  /* 0x0000000f03087225 */ /* 0x000fc80007800006 */
[----:B------:R-:W-:-:S04]  /*0d70*/  IMAD.WIDE.U32 R6, R3, R14, RZ ;  /* 0x0000000e03067225 */ /* 0x000fc800078e00ff */
[----:B------:R-:W-:Y:S01]  /*0d80*/  IMAD.X R11, RZ, RZ, RZ, P0 ;  /* 0x000000ffff0b7224 */ /* 0x000fe200000e06ff */
[----:B------:R-:W-:Y:S01]  /*0d90*/  IADD3 RZ, P0, R7, R8, RZ ;  /* 0x0000000807ff7210 */ /* 0x000fe20007f1e0ff */
[----:B------:R-:W-:-:S04]  /*0da0*/  IMAD.MOV.U32 R10, RZ, RZ, R9 ;  /* 0x000000ffff0a7224 */ /* 0x000fc800078e0009 */
[----:B------:R-:W-:-:S08]  /*0db0*/  IMAD.WIDE.U32.X R6, R13, R15, R10, P0 ;  /* 0x0000000f0d067225 */ /* 0x000fd000000e040a */
.L_x_11:
[-CC-:B------:R-:W-:Y:S01]  /*0dc0*/  SHF.R.U64 R29, R6, R18.reuse, R7.reuse ;  /* 0x00000012061d7219 */ /* 0x180fe20000001207 */
[----:B------:R-:W0:Y:S01]  /*0dd0*/  LDC R10, c[0x0][0x618] ;  /* 0x00018600ff0a7b82 */ /* 0x000e220000000800 */
[----:B------:R-:W-:Y:S01]  /*0de0*/  SHF.R.U32.HI R5, RZ, R18, R7 ;  /* 0x00000012ff057219 */ /* 0x000fe20000011607 */
[----:B------:R-:W-:Y:S01]  /*0df0*/  ULDC UR5, c[0x0][0x150] ;  /* 0x0000540000057ab9 */ /* 0x000fe20000000800 */
[----:B------:R-:W-:Y:S02]  /*0e00*/  IADD3 R9, P0, RZ, -R29, RZ ;  /* 0x8000001dff097210 */ /* 0x000fe40007f1e0ff */
[----:B------:R-:W-:-:S03]  /*0e10*/  I2FP.F32.U32 R3, R4 ;  /* 0x0000000400037245 */ /* 0x000fc60000201000 */
[----:B------:R-:W1:Y:S01]  /*0e20*/  LDC.64 R24, c[0x0][0x640] ;  /* 0x00019000ff187b82 */ /* 0x000e620000000a00 */
[----:B------:R-:W-:Y:S02]  /*0e30*/  IMAD.X R11, RZ, RZ, ~R5, P0 ;  /* 0x000000ffff0b7224 */ /* 0x000fe400000e0e05 */
[----:B------:R-:W-:Y:S01]  /*0e40*/  FMUL R3, R3, UR5 ;  /* 0x0000000503037c20 */ /* 0x000fe20008400000 */
[----:B------:R-:W-:Y:S01]  /*0e50*/  IMAD.WIDE.U32 R6, R9, R20, R16 ;  /* 0x0000001409067225 */ /* 0x000fe200078e0010 */
[----:B------:R-:W-:-:S03]  /*0e60*/  ULDC UR5, c[0x0][0x154] ;  /* 0x0000550000057ab9 */ /* 0x000fc60000000800 */
[----:B------:R-:W-:Y:S01]  /*0e70*/  IMAD R8, R11, R20, RZ ;  /* 0x000000140b087224 */ /* 0x000fe200078e02ff */
[----:B------:R-:W2:Y:S01]  /*0e80*/  LDC R5, c[0x0][0x144] ;  /* 0x00005100ff057b82 */ /* 0x000ea20000000800 */
[----:B------:R-:W3:Y:S02]  /*0e90*/  F2I.U32.TRUNC.NTZ R3, R3 ;  /* 0x0000000300037305 */ /* 0x000ee4000020f000 */
[----:B------:R-:W-:-:S04]  /*0ea0*/  IMAD R9, R9, R21, R8 ;  /* 0x0000001509097224 */ /* 0x000fc800078e0208 */
[----:B------:R-:W-:Y:S01]  /*0eb0*/  IMAD.IADD R7, R7, 0x1, R9 ;  /* 0x0000000107077824 */ /* 0x000fe200078e0209 */
[----:B------:R-:W4:Y:S01]  /*0ec0*/  LDC R18, c[0x0][0x608] ;  /* 0x00018200ff127b82 */ /* 0x000f220000000800 */
[----:B------:R-:W-:-:S03]  /*0ed0*/  IMAD.MOV.U32 R9, RZ, RZ, -0x1 ;  /* 0xffffffffff097424 */ /* 0x000fc600078e00ff */
[----:B0-----:R-:W-:Y:S02]  /*0ee0*/  SHF.R.U64 R14, R6, R10, R7 ;  /* 0x0000000a060e7219 */ /* 0x001fe40000001207 */
[----:B------:R-:W-:Y:S02]  /*0ef0*/  I2FP.F32.U32 R6, R12 ;  /* 0x0000000c00067245 */ /* 0x000fe40000201000 */
[----:B------:R-:W0:Y:S01]  /*0f00*/  LDC R20, c[0x0][0x658] ;  /* 0x00019600ff147b82 */ /* 0x000e220000000800 */
[----:B-1----:R-:W-:Y:S01]  /*0f10*/  ISETP.NE.U32.AND P0, PT, R24, RZ, PT ;  /* 0x000000ff1800720c */ /* 0x002fe20003f05070 */
[----:B---3--:R-:W-:Y:S02]  /*0f20*/  IMAD.MOV R8, RZ, RZ, -R3 ;  /* 0x000000ffff087224 */ /* 0x008fe400078e0a03 */
[----:B------:R-:W-:Y:S01]  /*0f30*/  FMUL R6, R6, UR5 ;  /* 0x0000000506067c20 */ /* 0x000fe20008400000 */
[----:B------:R-:W-:Y:S02]  /*0f40*/  SHF.R.U32.HI R7, RZ, R10, R7 ;  /* 0x0000000aff077219 */ /* 0x000fe40000011607 */
[----:B------:R-:W-:Y:S01]  /*0f50*/  ISETP.NE.AND.EX P0, PT, R25, RZ, PT, P0 ;  /* 0x000000ff1900720c */ /* 0x000fe20003f05300 */
[----:B------:R1:W3:Y:S01]  /*0f60*/  F2I.U32.TRUNC.NTZ R13, R6 ;  /* 0x00000006000d7305 */ /* 0x0002e2000020f000 */
[----:B------:R-:W1:Y:S01]  /*0f70*/  LDC R15, c[0x0][0x148] ;  /* 0x00005200ff0f7b82 */ /* 0x000e620000000800 */
[----:B--2---:R-:W-:-:S07]  /*0f80*/  IMAD R3, R5, R8, R4 ;  /* 0x0000000805037224 */ /* 0x004fce00078e0204 */
[----:B------:R-:W2:Y:S01]  /*0f90*/  LDC R21, c[0x0][0x600] ;  /* 0x00018000ff157b82 */ /* 0x000ea20000000800 */
[-CC-:B----4-:R-:W-:Y:S02]  /*0fa0*/  SHF.R.U64 R30, R14, R18.reuse, R7.reuse ;  /* 0x000000120e1e7219 */ /* 0x190fe40000001207 */
[----:B------:R-:W-:Y:S01]  /*0fb0*/  SHF.R.U32.HI R5, RZ, R18, R7 ;  /* 0x00000012ff057219 */ /* 0x000fe20000011607 */
[----:B------:R-:W-:-:S04]  /*0fc0*/  IMAD.MOV.U32 R7, RZ, RZ, 0x1 ;  /* 0x00000001ff077424 */ /* 0x000fc800078e00ff */
[----:B------:R-:W4:Y:S01]  /*0fd0*/  LDC R22, c[0x0][0x648] ;  /* 0x00019200ff167b82 */ /* 0x000f220000000800 */
[-C--:B0-----:R-:W-:Y:S02]  /*0fe0*/  SHF.L.U32 R4, R9, R20.reuse, RZ ;  /* 0x0000001409047219 */ /* 0x081fe400000006ff */
[--C-:B------:R-:W-:Y:S02]  /*0ff0*/  SHF.R.U64 R18, R30, R20, R5.reuse ;  /* 0x000000141e127219 */ /* 0x100fe40000001205 */
[----:B------:R-:W-:Y:S02]  /*1000*/  LOP3.LUT R11, RZ, R4, RZ, 0x33, !PT ;  /* 0x00000004ff0b7212 */ /* 0x000fe400078e33ff */
[-C--:B------:R-:W-:Y:S01]  /*1010*/  SHF.R.U32.HI R5, RZ, R20.reuse, R5 ;  /* 0x00000014ff057219 */ /* 0x080fe20000011605 */
[----:B------:R-:W0:Y:S01]  /*1020*/  LDC R27, c[0x0][0x638] ;  /* 0x00018e00ff1b7b82 */ /* 0x000e220000000800 */
[----:B------:R-:W-:Y:S01]  /*1030*/  SHF.L.U32 R10, R7, R20, RZ ;  /* 0x00000014070a7219 */ /* 0x000fe200000006ff */
[----:B------:R-:W-:-:S06]  /*1040*/  IMAD.MOV.U32 R4, RZ, RZ, R18 ;  /* 0x000000ffff047224 */ /* 0x000fcc00078e0012 */
[----:B------:R-:W0:Y:S01]  /*1050*/  LDC R28, c[0x0][0x610] ;  /* 0x00018400ff1c7b82 */ /* 0x000e220000000800 */
[----:B-1-3--:R-:W-:Y:S05]  /*1060*/  @!P0 BRA `(.L_x_12) ;  /* 0x0000000000288947 */ /* 0x00afea0003800000 */
[----:B------:R-:W1:Y:S02]  /*1070*/  LDC R9, c[0x0][0x64c] ;  /* 0x00019300ff097b82 */ /* 0x000e640000000800 */
[----:B-1----:R-:W-:-:S05]  /*1080*/  IADD3 R9, P0, R18, R9, RZ ;  /* 0x0000000912097210 */ /* 0x002fca0007f1e0ff */
        /* <DEDUP_REMOVED lines=8> */
.L_x_12:
[----:B----4-:R-:W-:Y:S01]  /*1110*/  SHF.R.U64 R4, R4, R22, R5 ;  /* 0x0000001604047219 */ /* 0x010fe20000001205 */
[----:B--2---:R-:W-:Y:S01]  /*1120*/  VIADD R5, R21, 0xffffffff ;  /* 0xffffffff15057836 */ /* 0x004fe20000000000 */
[----:B------:R-:W-:Y:S01]  /*1130*/  LOP3.LUT R11, R30, R11, RZ, 0xc0, !PT ;  /* 0x0000000b1e0b7212 */ /* 0x000fe200078ec0ff */
[----:B------:R-:W-:Y:S02]  /*1140*/  IMAD.MOV R13, RZ, RZ, -R13 ;  /* 0x000000ffff0d7224 */ /* 0x000fe400078e0a0d */
[----:B------:R-:W-:Y:S01]  /*1150*/  IMAD.MOV R6, RZ, RZ, -R4 ;  /* 0x000000ffff067224 */ /* 0x000fe200078e0a04 */
[----:B------:R-:W-:Y:S01]  /*1160*/  LOP3.LUT R5, R14, R5, RZ, 0xc0, !PT ;  /* 0x000000050e057212 */ /* 0x000fe200078ec0ff */
[----:B------:R-:W-:Y:S02]  /*1170*/  IMAD R10, R10, R4, R11 ;  /* 0x000000040a0a7224 */ /* 0x000fe400078e020b */
[----:B------:R-:W-:Y:S02]  /*1180*/  @P2 IMAD R3, R15, R13, R12 ;  /* 0x0000000d0f032224 */ /* 0x000fe400078e020c */
[----:B0-----:R-:W-:-:S02]  /*1190*/  IMAD R4, R6, R27, R18 ;  /* 0x0000001b06047224 */ /* 0x001fc400078e0212 */
[----:B------:R-:W-:Y:S02]  /*11a0*/  IMAD R22, R10, R28, R3 ;  /* 0x0000001c0a167224 */ /* 0x000fe400078e0203 */
[----:B------:R-:W-:Y:S02]  /*11b0*/  IMAD R5, R4, R21, R5 ;  /* 0x0000001504057224 */ /* 0x000fe400078e0205 */
[----:B------:R-:W-:Y:S02]  /*11c0*/  IMAD.MOV.U32 R3, RZ, RZ, 0x1 ;  /* 0x00000001ff037424 */ /* 0x000fe400078e00ff */
[----:B------:R-:W-:Y:S01]  /*11d0*/  IMAD.MOV.U32 R19, RZ, RZ, R29 ;  /* 0x000000ffff137224 */ /* 0x000fe200078e001d */
[----:B------:R-:W-:Y:S02]  /*11e0*/  SEL R18, R5, R22, !P2 ;  /* 0x0000001605127207 */ /* 0x000fe40005000000 */
[----:B------:R-:W-:-:S07]  /*11f0*/  SEL R22, R22, R5, !P2 ;  /* 0x0000000516167207 */ /* 0x000fce0005000000 */
.L_x_10:
[----:B------:R-:W-:Y:S05]  /*1200*/  @!P1 BRA `(.L_x_13) ;  /* 0x0000004000cc9947 */ /* 0x000fea0003800000 */
[----:B------:R-:W-:-:S06]  /*1210*/  UISETP.GT.U32.AND UP0, UPT, UR12, 0x1, UPT ;  /* 0x000000010c00788c */ /* 0x000fcc000bf04070 */
[----:B------:R-:W-:-:S13]  /*1220*/  PLOP3.LUT P0, PT, PT, PT, UP0, 0x80, 0x0 ;  /* 0x000000000000781c */ /* 0x000fda0003f0f008 */
[----:B------:R-:W-:Y:S05]  /*1230*/  @P0 EXIT ;  /* 0x000000000000094d */ /* 0x000fea0003800000 */
.L_x_14:
[----:B------:R-:W-:-:S08]  /*1240*/  NOP ;  /* 0x0000000000007918 */ /* 0x000fd00000000000 */
[----:B------:R-:W0:Y:S02]  /*1250*/  USETMAXREG.TRY_ALLOC.CTAPOOL UP0, 0xe8 ;  /* 0x000000e8000079c8 */ /* 0x000e240008000600 */
[----:B0-----:R-:W-:-:S13]  /*1260*/  PLOP3.LUT P0, PT, PT, PT, UP0, 0x80, 0x0 ;  /* 0x000000000000781c */ /* 0x001fda0003f0f008 */
[----:B------:R-:W-:Y:S05]  /*1270*/  @!P0 BRA `(.L_x_14) ;  /* 0xfffffffc00f08947 */ /* 0x000fea000383ffff */
[----:B------:R-:W-:-:S13]  /*1280*/  LOP3.LUT P0, RZ, R3, 0xff, RZ, 0xc0, !PT ;  /* 0x000000ff03ff7812 */ /* 0x000fda000780c0ff */
[----:B------:R-:W-:Y:S05]  /*1290*/  @!P0 EXIT ;  /* 0x000000000000894d */ /* 0x000fea0003800000 */
[----:B------:R-:W-:Y:S01]  /*12a0*/  SHF.R.S32.HI R0, RZ, 0x1f, R23 ;  /* 0x0000001fff007819 */ /* 0x000fe20000011417 */
[----:B------:R-:W0:Y:S01]  /*12b0*/  LDC R63, c[0x0][0x658] ;  /* 0x00019600ff3f7b82 */ /* 0x000e220000000800 */
[----:B------:R-:W-:Y:S01]  /*12c0*/  UMOV UR40, 0x400 ;  /* 0x0000040000287882 */ /* 0x000fe20000000000 */
[----:B------:R-:W-:Y:S01]  /*12d0*/  IMAD.MOV.U32 R6, RZ, RZ, 0x1 ;  /* 0x00000001ff067424 */ /* 0x000fe200078e00ff */
[CC--:B------:R-:W-:Y:S01]  /*12e0*/  LEA.HI R3, R0.reuse, R23.reuse, RZ, 0x2 ;  /* 0x0000001700037211 */ /* 0x0c0fe200078f10ff */
[----:B------:R-:W-:Y:S01]  /*12f0*/  ULDC UR5, c[0x0][0x284] ;  /* 0x0000a10000057ab9 */ /* 0x000fe20000000800 */
[----:B------:R-:W-:Y:S01]  /*1300*/  LEA.HI R0, R0, R23, RZ, 0x5 ;  /* 0x0000001700007211 */ /* 0x000fe200078f28ff */
[----:B------:R-:W-:Y:S01]  /*1310*/  ULOP3.LUT UR41, UR54, 0x1, URZ, 0xfc, !UPT ;  /* 0x0000000136297892 */ /* 0x000fe2000f8efc3f */
[--C-:B------:R-:W-:Y:S01]  /*1320*/  SHF.R.S32.HI R58, RZ, 0x2, R3.reuse ;  /* 0x00000002ff3a7819 */ /* 0x100fe20000011403 */
[----:B------:R-:W1:Y:S01]  /*1330*/  S2UR UR4, SR_CgaCtaId ;  /* 0x00000000000479c3 */ /* 0x000e620000008800 */
[----:B------:R-:W-:Y:S01]  /*1340*/  SHF.R.S32.HI R5, RZ, 0x1f, R3 ;  /* 0x0000001fff057819 */ /* 0x000fe20000011403 */
[----:B------:R-:W-:Y:S01]  /*1350*/  UIADD3 UR42, UR46, -0x1, URZ ;  /* 0xffffffff2e2a7890 */ /* 0x000fe2000fffe03f */
[----:B------:R-:W-:Y:S01]  /*1360*/  LOP3.LUT R4, R3, 0xfffffffc, RZ, 0xc0, !PT ;  /* 0xfffffffc03047812 */ /* 0x000fe200078ec0ff */
[----:B------:R-:W-:Y:S01]  /*1370*/  USHF.L.U32 UR43, UR46, 0x1, URZ ;  /* 0x000000012e2b7899 */ /* 0x000fe2000800063f */
[----:B------:R-:W-:Y:S01]  /*1380*/  LEA.HI R5, R5, R58, RZ, 0x3 ;  /* 0x0000003a05057211 */ /* 0x000fe200078f18ff */
[----:B------:R-:W-:Y:S01]  /*1390*/  USHF.L.U64.HI UR44, UR58, 0x1, UR45 ;  /* 0x000000013a2c7899 */ /* 0x000fe2000801022d */
[----:B------:R-:W-:Y:S01]  /*13a0*/  SHF.R.S32.HI R7, RZ, 0x5, R0 ;  /* 0x00000005ff077819 */ /* 0x000fe20000011400 */
[----:B------:R-:W-:Y:S01]  /*13b0*/  IMAD.IADD R4, R23, 0x1, -R4 ;  /* 0x0000000117047824 */ /* 0x000fe200078e0a04 */
[----:B------:R-:W-:Y:S01]  /*13c0*/  LOP3.LUT R5, R5, 0xfffffff8, RZ, 0xc0, !PT ;  /* 0xfffffff805057812 */ /* 0x000fe200078ec0ff */
[----:B------:R-:W2:Y:S02]  /*13d0*/  LDC.64 R8, c[0x0][0x5c8] ;  /* 0x00017200ff087b82 */ /* 0x000ea40000000a00 */
[----:B------:R-:W-:-:S02]  /*13e0*/  IMAD R0, R7, 0x80, R4 ;  /* 0x0000008007007824 */ /* 0x000fc400078e0204 */
[----:B------:R-:W-:Y:S02]  /*13f0*/  IMAD.IADD R58, R58, 0x1, -R5 ;  /* 0x000000013a3a7824 */ /* 0x000fe400078e0a05 */
[----:B------:R-:W-:Y:S02]  /*1400*/  IMAD.SHL.U32 R60, R4, 0x2, RZ ;  /* 0x00000002043c7824 */ /* 0x000fe400078e00ff */
[--C-:B------:R-:W-:Y:S01]  /*1410*/  IMAD R71, R7, -0x10, -R58.reuse ;  /* 0xfffffff007477824 */ /* 0x100fe200078e0a3a */
[--C-:B------:R-:W-:Y:S01]  /*1420*/  SHF.R.S32.HI R3, RZ, 0x1f, R58.reuse ;  /* 0x0000001fff037819 */ /* 0x100fe2000001143a */
[----:B------:R-:W3:Y:S01]  /*1430*/  LDC R66, c[0x0][0x600] ;  /* 0x00018000ff427b82 */ /* 0x000ee20000000800 */
[----:B------:R-:W-:Y:S01]  /*1440*/  SHF.R.S32.HI R59, RZ, 0x1f, R58 ;  /* 0x0000001fff3b7819 */ /* 0x000fe2000001143a */
[----:B------:R-:W-:Y:S01]  /*1450*/  VIADD R71, R71, UR5 ;  /* 0x0000000547477c36 */ /* 0x000fe20008000000 */
[----:B------:R-:W-:Y:S01]  /*1460*/  LEA.HI R3, R3, R58, RZ, 0x2 ;  /* 0x0000003a03037211 */ /* 0x000fe200078f10ff */
[----:B-1----:R-:W-:Y:S01]  /*1470*/  ULEA UR40, UR4, UR40, 0x18 ;  /* 0x0000002804287291 */ /* 0x002fe2000f8ec03f */
[----:B------:R-:W-:-:S02]  /*1480*/  SHF.R.S32.HI R61, RZ, 0x1f, R60 ;  /* 0x0000001fff3d7819 */ /* 0x000fc4000001143c */
[C---:B------:R-:W-:Y:S01]  /*1490*/  LOP3.LUT R5, R3.reuse, 0xfffffffc, RZ, 0xc0, !PT ;  /* 0xfffffffc03057812 */ /* 0x040fe200078ec0ff */
[----:B------:R-:W-:Y:S01]  /*14a0*/  UIADD3 UR47, UR40, 0x80, URZ ;  /* 0x00000080282f7890 */ /* 0x000fe2000fffe03f */
[C---:B------:R-:W-:Y:S02]  /*14b0*/  LOP3.LUT P0, RZ, R3.reuse, 0x4, RZ, 0xc0, !PT ;  /* 0x0000000403ff7812 */ /* 0x040fe4000780c0ff */
[----:B------:R-:W-:Y:S01]  /*14c0*/  LOP3.LUT R62, R3, 0x4, RZ, 0xc0, !PT ;  /* 0x00000004033e7812 */ /* 0x000fe200078ec0ff */
[----:B------:R-:W-:Y:S01]  /*14d0*/  IMAD.IADD R5, R58, 0x1, -R5 ;  /* 0x000000013a057824 */ /* 0x000fe200078e0a05 */
[----:B------:R-:W-:Y:S01]  /*14e0*/  P2R R78, PR, RZ, 0x1 ;  /* 0x00000001ff4e7803 */ /* 0x000fe20000000000 */
[----:B------:R-:W-:Y:S01]  /*14f0*/  IMAD.WIDE R58, R7, 0x10, R58 ;  /* 0x00000010073a7825 */ /* 0x000fe200078e023a */
[----:B--2---:R-:W-:Y:S01]  /*1500*/  SHF.L.U64.HI R64, R8, 0x3, R9 ;  /* 0x0000000308407819 */ /* 0x004fe20000010209 */
[----:B------:R-:W1:Y:S02]  /*1510*/  LDC R7, c[0x0][0x288] ;  /* 0x0000a200ff077b82 */ /* 0x000e640000000800 */
[----:B------:R-:W-:-:S02]  /*1520*/  IMAD.U32 R5, R0, 0x8, R5 ;  /* 0x0000000800057824 */ /* 0x000fc400078e0005 */
[----:B------:R-:W-:Y:S02]  /*1530*/  IMAD.MOV.U32 R0, RZ, RZ, -0x1 ;  /* 0xffffffffff007424 */ /* 0x000fe400078e00ff */
[----:B------:R-:W-:Y:S02]  /*1540*/  IMAD.IADD R62, R62, 0x1, R5 ;  /* 0x000000013e3e7824 */ /* 0x000fe400078e0205 */
[----:B------:R-:W-:Y:S01]  /*1550*/  IMAD.SHL.U32 R65, R8, 0x8, RZ ;  /* 0x0000000808417824 */ /* 0x000fe200078e00ff */
[-C--:B0-----:R-:W-:Y:S01]  /*1560*/  SHF.L.U32 R67, R0, R63.reuse, RZ ;  /* 0x0000003f00437219 */ /* 0x081fe200000006ff */
[C---:B------:R-:W-:Y:S01]  /*1570*/  VIADD R0, R69.reuse, 0xffffffff ;  /* 0xffffffff45007836 */ /* 0x040fe20000000000 */
[----:B------:R-:W-:Y:S01]  /*1580*/  SHF.L.U32 R63, R6, R63, RZ ;  /* 0x0000003f063f7219 */ /* 0x000fe200000006ff */
[----:B---3--:R-:W-:Y:S01]  /*1590*/  VIADD R66, R66, 0xffffffff ;  /* 0xffffffff42427836 */ /* 0x008fe20000000000 */
[----:B------:R-:W-:Y:S02]  /*15a0*/  LOP3.LUT R67, RZ, R67, RZ, 0x33, !PT ;  /* 0x00000043ff437212 */ /* 0x000fe400078e33ff */
[C---:B------:R-:W-:Y:S01]  /*15b0*/  ISETP.NE.AND P0, PT, R0.reuse, RZ, PT ;  /* 0x000000ff0000720c */ /* 0x040fe20003f05270 */
[----:B------:R-:W-:Y:S01]  /*15c0*/  IMAD.SHL.U32 R0, R0, 0x8, RZ ;  /* 0x0000000800007824 */ /* 0x000fe200078e00ff */
[----:B------:R-:W-:-:S02]  /*15d0*/  LEA R69, R69, UR47, 0x3 ;  /* 0x0000002f45457c11 */ /* 0x000fc4000f8e18ff */
[----:B------:R-:W-:Y:S02]  /*15e0*/  SEL R76, RZ, 0x1, P0 ;  /* 0x00000001ff4c7807 */ /* 0x000fe40000000000 */
[----:B------:R-:W-:Y:S01]  /*15f0*/  LOP3.LUT R0, R0, 0x8, RZ, 0xc0, !PT ;  /* 0x0000000800007812 */ /* 0x000fe200078ec0ff */
[----:B-1----:R-:W-:-:S03]  /*1600*/  IMAD R68, R4, -0x2, R7 ;  /* 0xfffffffe04447824 */ /* 0x002fc600078e0207 */
[C---:B------:R-:W-:Y:S02]  /*1610*/  LOP3.LUT R77, R0.reuse, 0x8, RZ, 0x3c, !PT ;  /* 0x00000008004d7812 */ /* 0x040fe400078e3cff */
[----:B------:R-:W-:-:S07]  /*1620*/  LOP3.LUT R70, R0, 0x18, RZ, 0x3c, !PT ;  /* 0x0000001800467812 */ /* 0x000fce00078e3cff */
.L_x_109:
[----:B------:R-:W-:-:S04]  /*1630*/  SHF.L.U32 R0, R76, 0x1f, RZ ;  /* 0x0000001f4c007819 */ /* 0x000fc800000006ff */
[----:B0-----:R-:W0:Y:S02]  /*1640*/  SYNCS.PHASECHK.TRANS64.TRYWAIT P0, [R69+URZ+-0x8], R0 ;  /* 0xfffff800450075a7 */ /* 0x001e24000800017f */
[----:B012-4-:R-:W-:Y:S05]  /*1650*/  @!P0 BRA `(.L_x_15) ;  /* 0x0000005400788947 */ /* 0x017fea0003800000 */
.L_x_136:
[----:B------:R-:W-:-:S04]  /*1660*/  UIADD3 UR4, UR40, 0x800, URZ ;  /* 0x0000080028047890 */ /* 0x000fc8000fffe03f */
[----:B------:R-:W-:-:S06]  /*1670*/  ULOP3.LUT UP0, URZ, UR4, 0x9f, URZ, 0xc0, !UPT ;  /* 0x0000009f043f7892 */ /* 0x000fcc000f80c03f */
[----:B------:R-:W-:-:S13]  /*1680*/  PLOP3.LUT P0, PT, PT, PT, UP0, 0x80, 0x0 ;  /* 0x000000000000781c */ /* 0x000fda0003f0f008 */
[----:B------:R-:W-:Y:S05]  /*1690*/  @!P0 BRA `(.L_x_16) ;  /* 0x0000000000408947 */ /* 0x000fea0003800000 */
[----:B0-----:R-:W-:Y:S01]  /*16a0*/  MOV R0, 0x0 ;  /* 0x0000000000007802 */ /* 0x001fe20000000f00 */
[----:B------:R-:W-:Y:S01]  /*16b0*/  ULDC.64 UR4, c[0x4][0x70] ;  /* 0x01001c0000047ab9 */ /* 0x000fe20000000a00 */
[----:B------:R-:W-:Y:S01]  /*16c0*/  ULDC.64 UR6, c[0x4][0x8] ;  /* 0x0100020000067ab9 */ /* 0x000fe20000000a00 */
[----:B------:R-:W-:Y:S01]  /*16d0*/  IMAD.U32 R4, RZ, RZ, UR4 ;  /* 0x00000004ff047e24 */ /* 0x000fe2000f8e00ff */
[----:B------:R0:W1:Y:S01]  /*16e0*/  LDC.64 R14, c[0x4][R0] ;  /* 0x01000000000e7b82 */ /* 0x0000620000000a00 */
[----:B------:R-:W-:Y:S01]  /*16f0*/  IMAD.U32 R5, RZ, RZ, UR5 ;  /* 0x00000005ff057e24 */ /* 0x000fe2000f8e00ff */
[----:B------:R-:W-:Y:S01]  /*1700*/  ULDC.64 UR4, c[0x4][0x78] ;  /* 0x01001e0000047ab9 */ /* 0x000fe20000000a00 */
[----:B------:R-:W-:Y:S02]  /*1710*/  IMAD.U32 R10, RZ, RZ, UR6 ;  /* 0x00000006ff0a7e24 */ /* 0x000fe4000f8e00ff */
[----:B------:R-:W-:Y:S02]  /*1720*/  IMAD.U32 R6, RZ, RZ, UR4 ;  /* 0x00000004ff067e24 */ /* 0x000fe4000f8e00ff */
[----:B------:R-:W-:-:S02]  /*1730*/  IMAD.U32 R7, RZ, RZ, UR5 ;  /* 0x00000005ff077e24 */ /* 0x000fc4000f8e00ff */
[----:B------:R-:W-:Y:S02]  /*1740*/  IMAD.U32 R11, RZ, RZ, UR7 ;  /* 0x00000007ff0b7e24 */ /* 0x000fe4000f8e00ff */
[----:B------:R-:W-:Y:S02]  /*1750*/  IMAD.MOV.U32 R8, RZ, RZ, 0x70 ;  /* 0x00000070ff087424 */ /* 0x000fe400078e00ff */
[----:B------:R-:W-:Y:S02]  /*1760*/  IMAD.MOV.U32 R12, RZ, RZ, 0x1 ;  /* 0x00000001ff0c7424 */ /* 0x000fe400078e00ff */
[----:B0-----:R-:W-:-:S07]  /*1770*/  IMAD.MOV.U32 R13, RZ, RZ, RZ ;  /* 0x000000ffff0d7224 */ /* 0x001fce00078e00ff */
[----:B------:R-:W-:-:S07]  /*1780*/  LEPC R20, `(.L_x_16) ;  /* 0x000000001014794e */ /* 0x000fce0000000000 */
[----:B-1---5:R-:W-:Y:S05]  /*1790*/  CALL.ABS.NOINC R14 ;  /* 0x000000000e007343 */ /* 0x022fea0003c00000 */
.L_x_16:
[----:B------:R-:W-:-:S04]  /*17a0*/  IMAD.U32 R24, RZ, RZ, UR40 ;  /* 0x00000028ff187e24 */ /* 0x000fc8000f8e00ff */
[----:B------:R-:W-:-:S05]  /*17b0*/  VIADD R24, R24, 0x1c800 ;  /* 0x0001c80018187836 */ /* 0x000fca0000000000 */
[----:B------:R-:W-:-:S13]  /*17c0*/  LOP3.LUT P0, RZ, R24, 0x3ff, RZ, 0xc0, !PT ;  /* 0x000003ff18ff7812 */ /* 0x000fda000780c0ff */
[----:B------:R-:W-:Y:S05]  /*17d0*/  @!P0 BRA `(.L_x_17) ;  /* 0x00000000007c8947 */ /* 0x000fea0003800000 */
[----:B------:R-:W-:Y:S01]  /*17e0*/  MOV R23, 0x0 ;  /* 0x0000000000177802 */ /* 0x000fe20000000f00 */
[----:B------:R-:W-:Y:S01]  /*17f0*/  ULDC.64 UR4, c[0x4][0x70] ;  /* 0x01001c0000047ab9 */ /* 0x000fe20000000a00 */
[----:B------:R-:W-:Y:S01]  /*1800*/  ULDC.64 UR6, c[0x4][0x78] ;  /* 0x01001e0000067ab9 */ /* 0x000fe20000000a00 */
[----:B------:R-:W-:Y:S01]  /*1810*/  IMAD.U32 R4, RZ, RZ, UR4 ;  /* 0x00000004ff047e24 */ /* 0x000fe2000f8e00ff */
[----:B------:R1:W2:Y:S01]  /*1820*/  LDC.64 R14, c[0x4][R23] ;  /* 0x01000000170e7b82 */ /* 0x0002a20000000a00 */
        /* <DEDUP_REMOVED lines=8> */
[----:B-1----:R-:W-:-:S07]  /*18b0*/  IMAD.MOV.U32 R13, RZ, RZ, RZ ;  /* 0x000000ffff0d7224 */ /* 0x002fce00078e00ff */
[----:B------:R-:W-:-:S07]  /*18c0*/  LEPC R20, `(.L_x_18) ;  /* 0x000000001014794e */ /* 0x000fce0000000000 */
[----:B0-2--5:R-:W-:Y:S05]  /*18d0*/  CALL.ABS.NOINC R14 ;  /* 0x000000000e007343 */ /* 0x025fea0003c00000 */
.L_x_18:
[----:B------:R0:W1:Y:S01]  /*18e0*/  LDC.64 R14, c[0x4][R23] ;  /* 0x01000000170e7b82 */ /* 0x0000620000000a00 */
[----:B------:R-:W-:Y:S01]  /*18f0*/  ULDC.64 UR4, c[0x4][0x70] ;  /* 0x01001c0000047ab9 */ /* 0x000fe20000000a00 */
[----:B------:R-:W-:Y:S01]  /*1900*/  ULDC.64 UR6, c[0x4][0x10] ;  /* 0x0100040000067ab9 */ /* 0x000fe20000000a00 */
[----:B------:R-:W-:Y:S02]  /*1910*/  IMAD.U32 R4, RZ, RZ, UR4 ;  /* 0x00000004ff047e24 */ /* 0x000fe4000f8e00ff */
        /* <DEDUP_REMOVED lines=10> */
[----:B-1----:R-:W-:Y:S05]  /*19c0*/  CALL.ABS.NOINC R14 ;  /* 0x000000000e007343 */ /* 0x002fea0003c00000 */
.L_x_17:
[----:B0-----:R-:W-:Y:S01]  /*19d0*/  IMAD.U32 R0, RZ, RZ, UR41 ;  /* 0x00000029ff007e24 */ /* 0x001fe2000f8e00ff */
[----:B------:R-:W-:-:S04]  /*19e0*/  UMOV UR4, 0xffffffff ;  /* 0xffffffff00047882 */ /* 0x000fc80000000000 */
[----:B------:R-:W-:Y:S01]  /*19f0*/  ISETP.NE.AND P0, PT, R0, 0x3, PT ;  /* 0x000000030000780c */ /* 0x000fe20003f05270 */
[----:B------:R-:W-:-:S12]  /*1a00*/  BRA.DIV UR4, `(.L_x_19) ;  /* 0x0000005204a07947 */ /* 0x000fd8000b800000 */
.L_x_138:
[----:B------:R-:W-:Y:S05]  /*1a10*/  @!P0 BRA `(.L_x_20) ;  /* 0x0000000000048947 */ /* 0x000fea0003800000 */
[----:B------:R-:W-:Y:S01]  /*1a20*/  BPT.TRAP 0x1 ;  /* 0x000000040000795c */ /* 0x000fe20000300000 */
.L_x_20:
[----:B------:R-:W-:Y:S02]  /*1a30*/  IMAD.U32 R3, RZ, RZ, UR38 ;  /* 0x00000026ff037e24 */ /* 0x000fe4000f8e00ff */
[----:B------:R-:W-:-:S03]  /*1a40*/  IMAD.U32 R0, RZ, RZ, UR39 ;  /* 0x00000027ff007e24 */ /* 0x000fc6000f8e00ff */
[----:B------:R-:W-:Y:S02]  /*1a50*/  LEA R3, R3, UR40, 0x3 ;  /* 0x0000002803037c11 */ /* 0x000fe4000f8e18ff */
[----:B------:R-:W-:-:S04]  /*1a60*/  SHF.L.U32 R0, R0, 0x1f, RZ ;  /* 0x0000001f00007819 */ /* 0x000fc800000006ff */
[----:B------:R0:W1:Y:S01]  /*1a70*/  SYNCS.PHASECHK.TRANS64.TRYWAIT P1, [R3+URZ], R0 ;  /* 0x00000000030075a7 */ /* 0x000062000802017f */
[----:B------:R-:W-:Y:S05]  /*1a80*/  @!P0 BRA `(.L_x_21) ;  /* 0x0000000000048947 */ /* 0x000fea0003800000 */
[----:B------:R-:W-:Y:S01]  /*1a90*/  BPT.TRAP 0x1 ;  /* 0x000000040000795c */ /* 0x000fe20000300000 */
.L_x_21:
[----:B-1----:R-:W-:Y:S05]  /*1aa0*/  @P1 BRA `(.L_x_22) ;  /* 0x0000000000081947 */ /* 0x002fea0003800000 */
[----:B------:R-:W1:Y:S02]  /*1ab0*/  SYNCS.PHASECHK.TRANS64.TRYWAIT P1, [R3+URZ], R0 ;  /* 0x00000000030075a7 */ /* 0x000e64000802017f */
[----:B-1----:R-:W-:Y:S05]  /*1ac0*/  @!P1 BRA `(.L_x_23) ;  /* 0x00000050008c9947 */ /* 0x002fea0003800000 */
.L_x_22:
[----:B------:R-:W-:-:S04]  /*1ad0*/  UIADD3 UR4, UR38, 0x1, URZ ;  /* 0x0000000126047890 */ /* 0x000fc8000fffe03f */
[----:B------:R-:W-:Y:S02]  /*1ae0*/  UISETP.NE.AND UP0, UPT, UR4, 0x7, UPT ;  /* 0x000000070400788c */ /* 0x000fe4000bf05270 */
[----:B01----:R-:W-:Y:S02]  /*1af0*/  IMAD.U32 R0, RZ, RZ, UR4 ;  /* 0x00000004ff007e24 */ /* 0x003fe4000f8e00ff */
[----:B------:R-:W-:Y:S02]  /*1b00*/  USEL UR4, URZ, 0x1, UP0 ;  /* 0x000000013f047887 */ /* 0x000fe40008000000 */
[----:B------:R-:W-:Y:S02]  /*1b10*/  PLOP3.LUT P1, PT, PT, PT, UP0, 0x80, 0x0 ;  /* 0x000000000000781c */ /* 0x000fe40003f2f008 */
[----:B------:R-:W-:Y:S02]  /*1b20*/  ULOP3.LUT UR4, UR39, UR4, URZ, 0x3c, !UPT ;  /* 0x0000000427047292 */ /* 0x000fe4000f8e3c3f */
[----:B------:R-:W-:-:S04]  /*1b30*/  SEL R0, R0, RZ, P1 ;  /* 0x000000ff00007207 */ /* 0x000fc80000800000 */
[----:B------:R-:W-:Y:S01]  /*1b40*/  IMAD.U32 R8, RZ, RZ, UR4 ;  /* 0x00000004ff087e24 */ /* 0x000fe2000f8e00ff */
[----:B------:R-:W-:Y:S06]  /*1b50*/  @!P0 BRA `(.L_x_24) ;  /* 0x0000000000048947 */ /* 0x000fec0003800000 */
[----:B------:R-:W-:Y:S01]  /*1b60*/  BPT.TRAP 0x1 ;  /* 0x000000040000795c */ /* 0x000fe20000300000 */
.L_x_24:
[----:B------:R-:W-:Y:S01]  /*1b70*/  IMAD.U32 R3, RZ, RZ, UR38 ;  /* 0x00000026ff037e24 */ /* 0x000fe2000f8e00ff */
[----:B------:R-:W-:Y:S02]  /*1b80*/  ISETP.NE.AND P3, PT, R78, RZ, PT ;  /* 0x000000ff4e00720c */ /* 0x000fe40003f65270 */
[----:B------:R-:W-:Y:S01]  /*1b90*/  SHF.L.U32 R6, R8, 0x1f, RZ ;  /* 0x0000001f08067819 */ /* 0x000fe200000006ff */
[----:B------:R-:W-:Y:S01]  /*1ba0*/  IMAD R3, R3, 0x1000, R62 ;  /* 0x0000100003037824 */ /* 0x000fe200078e023e */
[----:B------:R-:W-:-:S04]  /*1bb0*/  ISETP.NE.AND P2, PT, RZ, UR42, PT ;  /* 0x0000002aff007c0c */ /* 0x000fc8000bf45270 */
[----:B------:R-:W-:Y:S02]  /*1bc0*/  LEA R4, R3, UR40, 0x2 ;  /* 0x0000002803047c11 */ /* 0x000fe4000f8e10ff */
[----:B------:R-:W-:-:S03]  /*1bd0*/  LEA R3, R0, UR40, 0x3 ;  /* 0x0000002800037c11 */ /* 0x000fc6000f8e18ff */
[C---:B------:R-:W-:Y:S01]  /*1be0*/  VIADD R7, R4.reuse, 0x800 ;  /* 0x0000080004077836 */ /* 0x040fe20000000000 */
[----:B------:R0:W1:Y:S01]  /*1bf0*/  SYNCS.PHASECHK.TRANS64.TRYWAIT P1, [R3+URZ], R6 ;  /* 0x00000006030075a7 */ /* 0x000062000802017f */
[----:B------:R-:W-:Y:S01]  /*1c00*/  VIADD R5, R4, 0x890 ;  /* 0x0000089004057836 */ /* 0x000fe20000000000 */
[----:B------:R0:W2:Y:S01]  /*1c10*/  LDS R72, [R4+0x800] ;  /* 0x0008000004487984 */ /* 0x0000a20000000800 */
[----:B------:R-:W-:-:S07]  /*1c20*/  @P3 VIADD R5, R7, 0x70 ;  /* 0x0000007007053836 */ /* 0x000fce0000000000 */
[----:B------:R-:W-:Y:S05]  /*1c30*/  WARPSYNC.ALL ;  /* 0x0000000000007948 */ /* 0x000fea0003800000 */
[----:B------:R-:W-:Y:S04]  /*1c40*/  LDS R73, [R4+0x1000] ;  /* 0x0010000004497984 */ /* 0x000fe80000000800 */
[----:B------:R-:W-:Y:S04]  /*1c50*/  LDS R80, [R4+0x900] ;  /* 0x0009000004507984 */ /* 0x000fe80000000800 */
[----:B------:R-:W-:Y:S04]  /*1c60*/  LDS R81, [R4+0x1100] ;  /* 0x0011000004517984 */ /* 0x000fe80000000800 */
[----:B------:R-:W-:Y:S04]  /*1c70*/  LDS R74, [R5] ;  /* 0x00000000054a7984 */ /* 0x000fe80000000800 */
[----:B------:R-:W2:Y:S04]  /*1c80*/  LDS R75, [R5+0x800] ;  /* 0x00080000054b7984 */ /* 0x000ea80000000800 */
[----:B------:R-:W-:Y:S04]  /*1c90*/  LDS R82, [R5+0x100] ;  /* 0x0001000005527984 */ /* 0x000fe80000000800 */
[----:B------:R-:W3:Y:S01]  /*1ca0*/  LDS R83, [R5+0x900] ;  /* 0x0009000005537984 */ /* 0x000ee20000000800 */
[----:B------:R-:W-:Y:S01]  /*1cb0*/  R2UR UR4, R24 ;  /* 0x00000000180472ca */ /* 0x000fe200000e0000 */
[----:B------:R-:W-:Y:S01]  /*1cc0*/  UMOV UR7, 0x40000040 ;  /* 0x4000004000077882 */ /* 0x000fe20000000000 */
[----:B--2---:R-:W-:-:S11]  /*1cd0*/  WARPGROUP.ARRIVE ;  /* 0x00000000000079c5 */ /* 0x004fd60000000000 */
[----:B------:R-:W-:-:S04]  /*1ce0*/  USHF.R.U32.HI UR4, URZ, 0x4, UR4 ;  /* 0x000000043f047899 */ /* 0x000fc80008011604 */
[----:B------:R-:W-:-:S04]  /*1cf0*/  ULOP3.LUT UR4, UR4, 0x3fff, URZ, 0xc0, !UPT ;  /* 0x00003fff04047892 */ /* 0x000fc8000f8ec03f */
[----:B------:R-:W-:-:S04]  /*1d00*/  ULOP3.LUT UR4, UR4, 0x10000, URZ, 0xfc, !UPT ;  /* 0x0001000004047892 */ /* 0x000fc8000f8efc3f */
[----:B------:R-:W-:-:S07]  /*1d10*/  ULEA UR5, UR38, UR4, 0xa ;  /* 0x0000000426057291 */ /* 0x000fce000f8e503f */
[----:B------:R-:W-:Y:S02]  /*1d20*/  UMOV UR6, UR5 ;  /* 0x0000000500067c82 */ /* 0x000fe40008000000 */
[----:B------:R-:W-:Y:S01]  /*1d30*/  HGMMA.64x64x8.F32.TF32 R24, R72, gdesc[UR4], RZ, !UPT, gsb0 ;  /* 0x04e0000448187df0 */ /* 0x000fe2000c0028ff */
[----:B------:R-:W-:Y:S01]  /*1d40*/  UIADD3 UR6, UR5, 0x2, URZ ;  /* 0x0000000205067890 */ /* 0x000fe2000fffe03f */
[----:B------:R-:W-:Y:S01]  /*1d50*/  UMOV UR7, 0x40000040 ;  /* 0x4000004000077882 */ /* 0x000fe20000000000 */
[----:B------:R-:W-:Y:S02]  /*1d60*/  WARPGROUP.DEPBAR.LE gsb0, 0x0 ;  /* 0x00008000000079c5 */ /* 0x000fe40000010000 */
[----:B---3--:R-:W-:-:S06]  /*1d70*/  WARPGROUP.ARRIVE ;  /* 0x00000000000079c5 */ /* 0x008fcc0000000000 */
[----:B------:R-:W-:Y:S01]  /*1d80*/  HGMMA.64x64x8.F32.TF32 R24, R80, gdesc[UR4], R24, gsb0 ;  /* 0x04e0000450187df0 */ /* 0x000fe20008002818 */
[----:B------:R-:W-:Y:S01]  /*1d90*/  UIADD3 UR6, UR5, 0x4, URZ ;  /* 0x0000000405067890 */ /* 0x000fe2000fffe03f */
[----:B------:R-:W-:Y:S01]  /*1da0*/  UMOV UR7, 0x40000040 ;  /* 0x4000004000077882 */ /* 0x000fe20000000000 */
[----:B------:R-:W-:Y:S02]  /*1db0*/  WARPGROUP.DEPBAR.LE gsb0, 0x0 ;  /* 0x00008000000079c5 */ /* 0x000fe40000010000 */
[----:B------:R-:W-:Y:S04]  /*1dc0*/  LDS R72, [R4+0xa00] ;  /* 0x000a000004487984 */ /* 0x000fe80000000800 */
[----:B------:R-:W-:Y:S04]  /*1dd0*/  LDS R73, [R4+0x1200] ;  /* 0x0012000004497984 */ /* 0x000fe80000000800 */
[----:B------:R-:W-:Y:S04]  /*1de0*/  LDS R74, [R5+0x200] ;  /* 0x00020000054a7984 */ /* 0x000fe80000000800 */
[----:B------:R-:W2:Y:S02]  /*1df0*/  LDS R75, [R5+0xa00] ;  /* 0x000a0000054b7984 */ /* 0x000ea40000000800 */
[----:B--2---:R-:W-:-:S06]  /*1e00*/  WARPGROUP.ARRIVE ;  /* 0x00000000000079c5 */ /* 0x004fcc0000000000 */
        /* <DEDUP_REMOVED lines=45> */
[----:B------:R-:W-:Y:S03]  /*20e0*/  HGMMA.64x64x8.F32.TF32 R24, R72, gdesc[UR4], R24, gsb0 ;  /* 0x04e0000448187df0 */ /* 0x000fe60008002818 */
[----:B------:R-:W-:Y:S02]  /*20f0*/  WARPGROUP.DEPBAR.LE gsb0, 0x0 ;  /* 0x00008000000079c5 */ /* 0x000fe40000010000 */
[----:B------:R-:W-:Y:S05]  /*2100*/  @!P2 BRA `(.L_x_25) ;  /* 0x0000000c00d0a947 */ /* 0x000fea0003800000 */
[----:B------:R-:W-:Y:S05]  /*2110*/  @!P0 BRA `(.L_x_26) ;  /* 0x0000000000048947 */ /* 0x000fea0003800000 */
[----:B------:R-:W-:Y:S01]  /*2120*/  BPT.TRAP 0x1 ;  /* 0x000000040000795c */ /* 0x000fe20000300000 */
.L_x_26:
[----:B------:R-:W-:-:S04]  /*2130*/  IMAD.SHL.U32 R7, R0, 0x1000, RZ ;  /* 0x0000100000077824 */ /* 0x000fc800078e00ff */
[----:B0-----:R-:W-:-:S05]  /*2140*/  IMAD.IADD R4, R62, 0x1, R7 ;  /* 0x000000013e047824 */ /* 0x001fca00078e0207 */
[----:B------:R-:W-:-:S05]  /*2150*/  LEA R4, R4, UR40, 0x2 ;  /* 0x0000002804047c11 */ /* 0x000fca000f8e10ff */
[C---:B------:R-:W-:Y:S02]  /*2160*/  VIADD R9, R4.reuse, 0x800 ;  /* 0x0000080004097836 */ /* 0x040fe40000000000 */
[----:B------:R-:W-:Y:S02]  /*2170*/  VIADD R5, R4, 0x890 ;  /* 0x0000089004057836 */ /* 0x000fe40000000000 */
[----:B------:R-:W-:Y:S01]  /*2180*/  @P3 VIADD R5, R9, 0x70 ;  /* 0x0000007009053836 */ /* 0x000fe20000000000 */
[----:B-1----:R-:W-:Y:S06]  /*2190*/  @P1 BRA `(.L_x_27) ;  /* 0x0000000000081947 */ /* 0x002fec0003800000 */
[----:B------:R-:W0:Y:S02]  /*21a0*/  SYNCS.PHASECHK.TRANS64.TRYWAIT P1, [R3+URZ], R6 ;  /* 0x00000006030075a7 */ /* 0x000e24000802017f */
[----:B0-----:R-:W-:Y:S05]  /*21b0*/  @!P1 BRA `(.L_x_28) ;  /* 0x0000004800e49947 */ /* 0x001fea0003800000 */
.L_x_27:
[----:B0-----:R-:W0:Y:S01]  /*21c0*/  LDC R3, c[0x0][0x28c] ;  /* 0x0000a300ff037b82 */ /* 0x001e220000000800 */
[----:B------:R1:W2:Y:S01]  /*21d0*/  LDS R80, [R4+0x800] ;  /* 0x0008000004507984 */ /* 0x0002a20000000800 */
[----:B------:R-:W-:-:S03]  /*21e0*/  UMOV UR5, UR38 ;  /* 0x0000002600057c82 */ /* 0x000fc60008000000 */
[----:B------:R1:W3:Y:S04]  /*21f0*/  LDS R81, [R4+0x1000] ;  /* 0x0010000004517984 */ /* 0x0002e80000000800 */
[----:B------:R1:W4:Y:S04]  /*2200*/  LDS R82, [R5] ;  /* 0x0000000005527984 */ /* 0x0003280000000800 */
[----:B------:R1:W1:Y:S01]  /*2210*/  LDS R83, [R5+0x800] ;  /* 0x0008000005537984 */ /* 0x0002620000000800 */
[----:B0-----:R-:W-:-:S13]  /*2220*/  ISETP.GE.AND P1, PT, R3, 0x81, PT ;  /* 0x000000810300780c */ /* 0x001fda0003f26270 */
[----:B-1234-:R-:W-:Y:S05]  /*2230*/  @!P1 BRA `(.L_x_29) ;  /* 0x0000000400f49947 */ /* 0x01efea0003800000 */
[----:B------:R-:W-:Y:S01]  /*2240*/  R2UR UR9, R0 ;  /* 0x00000000000972ca */ /* 0x000fe200000e0000 */
[----:B------:R-:W-:Y:S01]  /*2250*/  IMAD.U32 R3, RZ, RZ, UR42 ;  /* 0x0000002aff037e24 */ /* 0x000fe2000f8e00ff */
[----:B------:R-:W-:-:S13]  /*2260*/  UMOV UR5, UR38 ;  /* 0x0000002600057c82 */ /* 0x000fda0008000000 */
.L_x_37:
[----:B------:R-:W-:-:S04]  /*2270*/  UIADD3 UR6, UR9, 0x1, URZ ;  /* 0x0000000109067890 */ /* 0x000fc8000fffe03f */
[----:B------:R-:W-:-:S04]  /*2280*/  UISETP.NE.AND UP0, UPT, UR6, 0x7, UPT ;  /* 0x000000070600788c */ /* 0x000fc8000bf05270 */
[----:B------:R-:W-:Y:S02]  /*2290*/  USEL UR7, URZ, 0x1, UP0 ;  /* 0x000000013f077887 */ /* 0x000fe40008000000 */
[----:B------:R-:W-:-:S04]  /*22a0*/  USEL UR6, UR6, URZ, UP0 ;  /* 0x0000003f06067287 */ /* 0x000fc80008000000 */
[----:B------:R-:W-:Y:S02]  /*22b0*/  LOP3.LUT R8, R8, UR7, RZ, 0x3c, !PT ;  /* 0x0000000708087c12 */ /* 0x000fe4000f8e3cff */
[----:B------:R-:W-:Y:S01]  /*22c0*/  IMAD.U32 R0, RZ, RZ, UR6 ;  /* 0x00000006ff007e24 */ /* 0x000fe2000f8e00ff */
[----:B0-----:R-:W-:Y:S06]  /*22d0*/  @!P0 BRA `(.L_x_30) ;  /* 0x0000000000048947 */ /* 0x001fec0003800000 */
[----:B------:R-:W-:Y:S01]  /*22e0*/  BPT.TRAP 0x1 ;  /* 0x000000040000795c */ /* 0x000fe20000300000 */
.L_x_30:
[----:B------:R-:W-:Y:S01]  /*22f0*/  LEA R6, R0, UR40, 0x3 ;  /* 0x0000002800067c11 */ /* 0x000fe2000f8e18ff */
[----:B------:R-:W-:Y:S01]  /*2300*/  ULEA UR8, UR9, UR4, 0xa ;  /* 0x0000000409087291 */ /* 0x000fe2000f8e503f */
[----:B------:R-:W-:Y:S01]  /*2310*/  SHF.L.U32 R9, R8, 0x1f, RZ ;  /* 0x0000001f08097819 */ /* 0x000fe200000006ff */
[----:B------:R-:W-:Y:S01]  /*2320*/  UMOV UR7, 0x40000040 ;  /* 0x4000004000077882 */ /* 0x000fe20000000000 */
[----:B------:R-:W-:Y:S01]  /*2330*/  IMAD.U32 R5, RZ, RZ, UR9 ;  /* 0x00000009ff057e24 */ /* 0x000fe2000f8e00ff */
[----:B------:R-:W-:Y:S01]  /*2340*/  ISETP.NE.AND P3, PT, R78, RZ, PT ;  /* 0x000000ff4e00720c */ /* 0x000fe20003f65270 */
[----:B------:R0:W1:Y:S01]  /*2350*/  SYNCS.PHASECHK.TRANS64.TRYWAIT P1, [R6+URZ], R9 ;  /* 0x00000009060075a7 */ /* 0x000062000802017f */
[----:B------:R-:W-:Y:S01]  /*2360*/  WARPGROUP.ARRIVE ;  /* 0x00000000000079c5 */ /* 0x000fe20000000000 */
[----:B------:R-:W-:Y:S01]  /*2370*/  UMOV UR6, UR8 ;  /* 0x0000000800067c82 */ /* 0x000fe20008000000 */
[----:B------:R-:W-:-:S04]  /*2380*/  IMAD R4, R5, 0x1000, R62 ;  /* 0x0000100005047824 */ /* 0x000fc800078e023e */
[----:B------:R-:W-:Y:S01]  /*2390*/  HGMMA.64x64x8.F32.TF32 R24, R80, gdesc[UR4], R24, gsb0 ;  /* 0x04e0000450187df0 */ /* 0x000fe20008002818 */
[----:B------:R-:W-:Y:S01]  /*23a0*/  LEA R7, R4, UR40, 0x2 ;  /* 0x0000002804077c11 */ /* 0x000fe2000f8e10ff */
[----:B------:R-:W-:Y:S01]  /*23b0*/  UIADD3 UR6, UR8, 0x2, URZ ;  /* 0x0000000208067890 */ /* 0x000fe2000fffe03f */
[----:B------:R-:W-:-:S03]  /*23c0*/  UMOV UR7, 0x40000040 ;  /* 0x4000004000077882 */ /* 0x000fc60000000000 */
[C---:B------:R-:W-:Y:S02]  /*23d0*/  VIADD R4, R7.reuse, 0x900 ;  /* 0x0000090007047836 */ /* 0x040fe40000000000 */
[----:B------:R-:W-:Y:S02]  /*23e0*/  VIADD R5, R7, 0x990 ;  /* 0x0000099007057836 */ /* 0x000fe40000000000 */
[----:B------:R-:W-:Y:S01]  /*23f0*/  @P3 VIADD R5, R4, 0x70 ;  /* 0x0000007004053836 */ /* 0x000fe20000000000 */
[----:B------:R-:W-:Y:S02]  /*2400*/  WARPGROUP.DEPBAR.LE gsb0, 0x0 ;  /* 0x00008000000079c5 */ /* 0x000fe40000010000 */
[----:B------:R-:W-:Y:S04]  /*2410*/  LDS R72, [R7+0x900] ;  /* 0x0009000007487984 */ /* 0x000fe80000000800 */
[----:B------:R-:W-:Y:S04]  /*2420*/  LDS R73, [R7+0x1100] ;  /* 0x0011000007497984 */ /* 0x000fe80000000800 */
[----:B------:R-:W-:Y:S04]  /*2430*/  LDS R74, [R5] ;  /* 0x00000000054a7984 */ /* 0x000fe80000000800 */
[----:B------:R-:W2:Y:S02]  /*2440*/  LDS R75, [R5+0x800] ;  /* 0x00080000054b7984 */ /* 0x000ea40000000800 */
[----:B--2---:R-:W-:-:S06]  /*2450*/  WARPGROUP.ARRIVE ;  /* 0x00000000000079c5 */ /* 0x004fcc0000000000 */
[----:B------:R-:W-:Y:S03]  /*2460*/  HGMMA.64x64x8.F32.TF32 R24, R72, gdesc[UR4], R24, gsb0 ;  /* 0x04e0000448187df0 */ /* 0x000fe60008002818 */
[----:B------:R-:W-:Y:S02]  /*2470*/  WARPGROUP.DEPBAR.LE gsb0, 0x0 ;  /* 0x00008000000079c5 */ /* 0x000fe40000010000 */
[----:B------:R0:W2:Y:S04]  /*2480*/  LDS R72, [R7+0xa00] ;  /* 0x000a000007487984 */ /* 0x0000a80000000800 */
[----:B------:R0:W3:Y:S04]  /*2490*/  LDS R73, [R7+0x1200] ;  /* 0x0012000007497984 */ /* 0x0000e80000000800 */
[----:B------:R0:W4:Y:S04]  /*24a0*/  LDS R74, [R5+0x100] ;  /* 0x00010000054a7984 */ /* 0x0001280000000800 */
[----:B------:R0:W0:Y:S01]  /*24b0*/  LDS R75, [R5+0x900] ;  /* 0x00090000054b7984 */ /* 0x0000220000000800 */
[----:B-1----:R-:W-:Y:S05]  /*24c0*/  @!P0 BRA `(.L_x_31) ;  /* 0x0000000000048947 */ /* 0x002fea0003800000 */
[----:B------:R-:W-:Y:S01]  /*24d0*/  BPT.TRAP 0x1 ;  /* 0x000000040000795c */ /* 0x000fe20000300000 */
.L_x_31:
[----:B------:R-:W-:Y:S02]  /*24e0*/  UISETP.GT.U32.AND UP0, UPT, UR54, 0x1, UPT ;  /* 0x000000013600788c */ /* 0x000fe4000bf04070 */
[----:B------:R-:W-:-:S04]  /*24f0*/  ULEA UR6, UR5, UR40, 0x3 ;  /* 0x0000002805067291 */ /* 0x000fc8000f8e183f */
[----:B------:R-:W-:Y:S01]  /*2500*/  UIADD3 UR6, UR6, 0x38, URZ ;  /* 0x0000003806067890 */ /* 0x000fe2000fffe03f */
[----:B------:R-:W-:-:S03]  /*2510*/  PLOP3.LUT P2, PT, PT, PT, UP0, 0x80, 0x0 ;  /* 0x000000000000781c */ /* 0x000fc60003f4f008 */
[----:B------:R-:W-:-:S09]  /*2520*/  UPRMT UR6, URZ, 0x654, UR6 ;  /* 0x000006543f067896 */ /* 0x000fd20008000006 */
[----:B------:R-:W-:Y:S01]  /*2530*/  SYNCS.ARRIVE.TRANS64.RED.A1T0 RZ, [UR6], RZ ;  /* 0x000000ffffff79a7 */ /* 0x000fe20008100406 */
[----:B------:R-:W-:Y:S05]  /*2540*/  @P2 BRA `(.L_x_32) ;  /* 0x0000000000042947 */ /* 0x000fea0003800000 */
[----:B------:R-:W-:Y:S01]  /*2550*/  BPT.TRAP 0x1 ;  /* 0x000000040000795c */ /* 0x000fe20000300000 */
.L_x_32:
[----:B------:R-:W-:Y:S01]  /*2560*/  UIADD3 UR6, UR8, 0x4, URZ ;  /* 0x0000000408067890 */ /* 0x000fe2000fffe03f */
[----:B0-234-:R-:W-:Y:S01]  /*2570*/  WARPGROUP.ARRIVE ;  /* 0x00000000000079c5 */ /* 0x01dfe20000000000 */
[----:B------:R-:W-:Y:S01]  /*2580*/  UMOV UR7, 0x40000040 ;  /* 0x4000004000077882 */ /* 0x000fe20000000000 */
[----:B------:R-:W-:-:S04]  /*2590*/  UIADD3 UR5, UR5, 0x1, URZ ;  /* 0x0000000105057890 */ /* 0x000fc8000fffe03f */
[----:B------:R-:W-:-:S05]  /*25a0*/  UISETP.NE.AND UP0, UPT, UR5, 0x7, UPT ;  /* 0x000000070500788c */ /* 0x000fca000bf05270 */
[----:B------:R-:W-:Y:S01]  /*25b0*/  HGMMA.64x64x8.F32.TF32 R24, R72, gdesc[UR4], R24, gsb0 ;  /* 0x04e0000448187df0 */ /* 0x000fe20008002818 */
[----:B------:R-:W-:Y:S01]  /*25c0*/  UIADD3 UR6, UR8, 0x6, URZ ;  /* 0x0000000608067890 */ /* 0x000fe2000fffe03f */
[----:B------:R-:W-:Y:S01]  /*25d0*/  UMOV UR7, 0x40000040 ;  /* 0x4000004000077882 */ /* 0x000fe20000000000 */
[----:B------:R-:W-:Y:S01]  /*25e0*/  USEL UR5, UR5, URZ, UP0 ;  /* 0x0000003f05057287 */ /* 0x000fe20008000000 */
[----:B------:R-:W-:Y:S02]  /*25f0*/  WARPGROUP.DEPBAR.LE gsb0, 0x0 ;  /* 0x00008000000079c5 */ /* 0x000fe40000010000 */
[----:B------:R-:W-:Y:S04]  /*2600*/  LDS R72, [R7+0xb00] ;  /* 0x000b000007487984 */ /* 0x000fe80000000800 */
[----:B------:R-:W-:Y:S04]  /*2610*/  LDS R73, [R7+0x1300] ;  /* 0x0013000007497984 */ /* 0x000fe80000000800 */
[----:B------:R-:W-:Y:S04]  /*2620*/  LDS R74, [R5+0x200] ;  /* 0x00020000054a7984 */ /* 0x000fe80000000800 */
[----:B------:R-:W0:Y:S02]  /*2630*/  LDS R75, [R5+0xa00] ;  /* 0x000a0000054b7984 */ /* 0x000e240000000800 */
[----:B0-----:R-:W-:-:S06]  /*2640*/  WARPGROUP.ARRIVE ;  /* 0x00000000000079c5 */ /* 0x001fcc0000000000 */
[----:B------:R-:W-:Y:S01]  /*2650*/  HGMMA.64x64x8.F32.TF32 R24, R72, gdesc[UR4], R24, gsb0 ;  /* 0x04e0000448187df0 */ /* 0x000fe20008002818 */
[----:B------:R-:W-:Y:S01]  /*2660*/  UIADD3 UR6, UR8, 0x200, URZ ;  /* 0x0000020008067890 */ /* 0x000fe2000fffe03f */
[----:B------:R-:W-:Y:S01]  /*2670*/  UMOV UR7, 0x40000040 ;  /* 0x4000004000077882 */ /* 0x000fe20000000000 */
        /* <DEDUP_REMOVED lines=24> */
[----:B------:R-:W-:Y:S03]  /*2800*/  HGMMA.64x64x8.F32.TF32 R24, R72, gdesc[UR4], R24, gsb0 ;  /* 0x04e0000448187df0 */ /* 0x000fe60008002818 */
[----:B------:R-:W-:Y:S02]  /*2810*/  WARPGROUP.DEPBAR.LE gsb0, 0x0 ;  /* 0x00008000000079c5 */ /* 0x000fe40000010000 */
[----:B------:R0:W1:Y:S04]  /*2820*/  LDS R72, [R7+0xf00] ;  /* 0x000f000007487984 */ /* 0x0000680000000800 */
[----:B------:R0:W2:Y:S04]  /*2830*/  LDS R73, [R7+0x1700] ;  /* 0x0017000007497984 */ /* 0x0000a80000000800 */
[----:B------:R0:W3:Y:S04]  /*2840*/  LDS R74, [R5+0x600] ;  /* 0x00060000054a7984 */ /* 0x0000e80000000800 */
[----:B------:R0:W4:Y:S01]  /*2850*/  LDS R75, [R5+0xe00] ;  /* 0x000e0000054b7984 */ /* 0x0001220000000800 */
[----:B------:R-:W-:Y:S05]  /*2860*/  @!P0 BRA `(.L_x_33) ;  /* 0x0000000000048947 */ /* 0x000fea0003800000 */
[----:B------:R-:W-:Y:S01]  /*2870*/  BPT.TRAP 0x1 ;  /* 0x000000040000795c */ /* 0x000fe20000300000 */
.L_x_33:
[----:B0-----:R-:W-:Y:S01]  /*2880*/  IMAD.SHL.U32 R7, R0, 0x1000, RZ ;  /* 0x0000100000077824 */ /* 0x001fe200078e00ff */
[----:B------:R-:W-:Y:S03]  /*2890*/  BSSY B0, `(.L_x_34) ;  /* 0x0000009000007945 */ /* 0x000fe60003800000 */
[----:B------:R-:W-:-:S05]  /*28a0*/  IMAD.IADD R4, R62, 0x1, R7 ;  /* 0x000000013e047824 */ /* 0x000fca00078e0207 */
[----:B------:R-:W-:-:S05]  /*28b0*/  LEA R5, R4, UR40, 0x2 ;  /* 0x0000002804057c11 */ /* 0x000fca000f8e10ff */
[C---:B------:R-:W-:Y:S02]  /*28c0*/  VIADD R10, R5.reuse, 0x800 ;  /* 0x00000800050a7836 */ /* 0x040fe40000000000 */
[----:B------:R-:W-:Y:S02]  /*28d0*/  VIADD R4, R5, 0x890 ;  /* 0x0000089005047836 */ /* 0x000fe40000000000 */
[----:B------:R-:W-:Y:S01]  /*28e0*/  @P3 VIADD R4, R10, 0x70 ;  /* 0x000000700a043836 */ /* 0x000fe20000000000 */
[----:B------:R-:W-:Y:S06]  /*28f0*/  @P1 BRA `(.L_x_35) ;  /* 0x0000000000081947 */ /* 0x000fec0003800000 */
[----:B------:R-:W0:Y:S02]  /*2900*/  SYNCS.PHASECHK.TRANS64.TRYWAIT P1, [R6+URZ], R9 ;  /* 0x00000009060075a7 */ /* 0x000e24000802017f */
[----:B0-----:R-:W-:Y:S05]  /*2910*/  @!P1 BRA `(.L_x_36) ;  /* 0x0000004400209947 */ /* 0x001fea0003800000 */
.L_x_35:
[----:B------:R-:W-:Y:S05]  /*2920*/  BSYNC B0 ;  /* 0x0000000000007941 */ /* 0x000fea0003800000 */
.L_x_34:
[----:B------:R0:W0:Y:S01]  /*2930*/  LDS R80, [R5+0x800] ;  /* 0x0008000005507984 */ /* 0x0000220000000800 */
[----:B------:R-:W-:Y:S05]  /*2940*/  WARPSYNC.ALL ;  /* 0x0000000000007948 */ /* 0x000fea0003800000 */
[----:B------:R0:W0:Y:S04]  /*2950*/  LDS R81, [R5+0x1000] ;  /* 0x0010000005517984 */ /* 0x0000280000000800 */
[----:B------:R0:W0:Y:S04]  /*2960*/  LDS R82, [R4] ;  /* 0x0000000004527984 */ /* 0x0000280000000800 */
[----:B------:R0:W0:Y:S01]  /*2970*/  LDS R83, [R4+0x800] ;  /* 0x0008000004537984 */ /* 0x0000220000000800 */
[----:B------:R-:W-:Y:S01]  /*2980*/  UIADD3 UR6, UR8, 0x206, URZ ;  /* 0x0000020608067890 */ /* 0x000fe2000fffe03f */
[----:B-1234-:R-:W-:Y:S01]  /*2990*/  WARPGROUP.ARRIVE ;  /* 0x00000000000079c5 */ /* 0x01efe20000000000 */
[----:B------:R-:W-:Y:S01]  /*29a0*/  UMOV UR7, 0x40000040 ;  /* 0x4000004000077882 */ /* 0x000fe20000000000 */
[C---:B------:R-:W-:Y:S01]  /*29b0*/  ISETP.GT.AND P1, PT, R3.reuse, 0x2, PT ;  /* 0x000000020300780c */ /* 0x040fe20003f24270 */
[----:B------:R-:W-:Y:S01]  /*29c0*/  VIADD R3, R3, 0xffffffff ;  /* 0xffffffff03037836 */ /* 0x000fe20000000000 */
[----:B------:R-:W-:-:S04]  /*29d0*/  R2UR UR9, R0 ;  /* 0x00000000000972ca */ /* 0x000fc800000e0000 */
[----:B------:R-:W-:Y:S03]  /*29e0*/  HGMMA.64x64x8.F32.TF32 R24, R72, gdesc[UR4], R24, gsb0 ;  /* 0x04e0000448187df0 */ /* 0x000fe60008002818 */
[----:B------:R-:W-:-:S04]  /*29f0*/  WARPGROUP.DEPBAR.LE gsb0, 0x0 ;  /* 0x00008000000079c5 */ /* 0x000fc80000010000 */
[----:B------:R-:W-:Y:S05]  /*2a00*/  @P1 BRA `(.L_x_37) ;  /* 0xfffffff800181947 */ /* 0x000fea000383ffff */
.L_x_29:
[----:B0-----:R-:W-:Y:S01]  /*2a10*/  IMAD.MOV.U32 R5, RZ, RZ, 0x40000040 ;  /* 0x40000040ff057424 */ /* 0x001fe200078e00ff */
[----:B------:R-:W-:Y:S01]  /*2a20*/  LEA R4, R0, UR4, 0xa ;  /* 0x0000000400047c11 */ /* 0x000fe2000f8e50ff */
[----:B------:R-:W-:Y:S01]  /*2a30*/  WARPGROUP.ARRIVE ;  /* 0x00000000000079c5 */ /* 0x000fe20000000000 */
[----:B------:R-:W-:Y:S01]  /*2a40*/  IMAD.IADD R7, R62, 0x1, R7 ;  /* 0x000000013e077824 */ /* 0x000fe200078e0207 */
[----:B------:R-:W-:Y:S02]  /*2a50*/  ISETP.NE.AND P1, PT, R78, RZ, PT ;  /* 0x000000ff4e00720c */ /* 0x000fe40003f25270 */
[----:B------:R-:W-:Y:S02]  /*2a60*/  R2UR UR6, R4 ;  /* 0x00000000040672ca */ /* 0x000fe400000e0000 */
[----:B------:R-:W-:Y:S02]  /*2a70*/  R2UR UR7, R5 ;  /* 0x00000000050772ca */ /* 0x000fe400000e0000 */
[----:B------:R-:W-:Y:S01]  /*2a80*/  LEA R3, R7, UR40, 0x2 ;  /* 0x0000002807037c11 */ /* 0x000fe2000f8e10ff */
[----:B------:R-:W-:-:S04]  /*2a90*/  IMAD.MOV.U32 R7, RZ, RZ, 0x40000040 ;  /* 0x40000040ff077424 */ /* 0x000fc800078e00ff */
[C---:B------:R-:W-:Y:S02]  /*2aa0*/  VIADD R6, R3.reuse, 0x900 ;  /* 0x0000090003067836 */ /* 0x040fe40000000000 */
[----:B------:R-:W-:Y:S02]  /*2ab0*/  VIADD R0, R3, 0x990 ;  /* 0x0000099003007836 */ /* 0x000fe40000000000 */
[----:B------:R-:W-:Y:S02]  /*2ac0*/  @P1 VIADD R0, R6, 0x70 ;  /* 0x0000007006001836 */ /* 0x000fe40000000000 */
[----:B------:R-:W-:Y:S01]  /*2ad0*/  HGMMA.64x64x8.F32.TF32 R24, R80, gdesc[UR4], R24, gsb0 ;  /* 0x04e0000450187df0 */ /* 0x000fe20008002818 */
[----:B------:R-:W-:Y:S01]  /*2ae0*/  VIADD R6, R4, 0x2 ;  /* 0x0000000204067836 */ /* 0x000fe20000000000 */
[----:B------:R-:W-:-:S04]  /*2af0*/  R2UR UR7, R7 ;  /* 0x00000000070772ca */ /* 0x000fc800000e0000 */
[----:B------:R-:W-:Y:S01]  /*2b00*/  R2UR UR6, R6 ;  /* 0x00000000060672ca */ /* 0x000fe200000e0000 */
[----:B------:R-:W-:Y:S02]  /*2b10*/  WARPGROUP.DEPBAR.LE gsb0, 0x0 ;  /* 0x00008000000079c5 */ /* 0x000fe40000010000 */
[----:B------:R-:W-:Y:S04]  /*2b20*/  LDS R72, [R3+0x900] ;  /* 0x0009000003487984 */ /* 0x000fe80000000800 */
[----:B------:R-:W-:Y:S04]  /*2b30*/  LDS R73, [R3+0x1100] ;  /* 0x0011000003497984 */ /* 0x000fe80000000800 */
[----:B------:R-:W-:Y:S04]  /*2b40*/  LDS R74, [R0] ;  /* 0x00000000004a7984 */ /* 0x000fe80000000800 */
        /* <DEDUP_REMOVED lines=10> */
.L_x_38:
        /* <DEDUP_REMOVED lines=8> */
.L_x_39:
[----:B------:R-:W-:Y:S01]  /*2c70*/  VIADD R6, R4, 0x4 ;  /* 0x0000000404067836 */ /* 0x000fe20000000000 */
[----:B-1234-:R-:W-:Y:S01]  /*2c80*/  WARPGROUP.ARRIVE ;  /* 0x00000000000079c5 */ /* 0x01efe20000000000 */
[----:B------:R-:W-:Y:S02]  /*2c90*/  IMAD.MOV.U32 R7, RZ, RZ, 0x40000040 ;  /* 0x40000040ff077424 */ /* 0x000fe400078e00ff */
[----:B------:R-:W-:Y:S01]  /*2ca0*/  IMAD.MOV.U32 R5, RZ, RZ, 0x40000040 ;  /* 0x40000040ff057424 */ /* 0x000fe200078e00ff */
[----:B------:R-:W-:Y:S01]  /*2cb0*/  R2UR UR6, R6 ;  /* 0x00000000060672ca */ /* 0x000fe200000e0000 */
[----:B------:R-:W-:Y:S01]  /*2cc0*/  VIADD R6, R4, 0x6 ;  /* 0x0000000604067836 */ /* 0x000fe20000000000 */
[----:B------:R-:W-:Y:S01]  /*2cd0*/  R2UR UR7, R7 ;  /* 0x00000000070772ca */ /* 0x000fe200000e0000 */
[----:B------:R-:W-:-:S12]  /*2ce0*/  IMAD.MOV.U32 R7, RZ, RZ, 0x40000040 ;  /* 0x40000040ff077424 */ /* 0x000fd800078e00ff */
[----:B------:R-:W-:Y:S01]  /*2cf0*/  HGMMA.64x64x8.F32.TF32 R24, R72, gdesc[UR4], R24, gsb0 ;  /* 0x04e0000448187df0 */ /* 0x000fe20008002818 */
[----:B------:R-:W-:Y:S01]  /*2d00*/  R2UR UR6, R6 ;  /* 0x00000000060672ca */ /* 0x000fe200000e0000 */
[----:B------:R-:W-:Y:S01]  /*2d10*/  VIADD R6, R4, 0x200 ;  /* 0x0000020004067836 */ /* 0x000fe20000000000 */
[----:B------:R-:W-:Y:S01]  /*2d20*/  R2UR UR7, R7 ;  /* 0x00000000070772ca */ /* 0x000fe200000e0000 */
[----:B------:R-:W-:Y:S01]  /*2d30*/  IMAD.MOV.U32 R7, RZ, RZ, 0x40000040 ;  /* 0x40000040ff077424 */ /* 0x000fe200078e00ff */
[----:B------:R-:W-:Y:S02]  /*2d40*/  WARPGROUP.DEPBAR.LE gsb0, 0x0 ;  /* 0x00008000000079c5 */ /* 0x000fe40000010000 */
[----:B------:R-:W-:Y:S04]  /*2d50*/  LDS R72, [R3+0xb00] ;  /* 0x000b000003487984 */ /* 0x000fe80000000800 */
[----:B------:R-:W-:Y:S04]  /*2d60*/  LDS R73, [R3+0x1300] ;  /* 0x0013000003497984 */ /* 0x000fe80000000800 */
[----:B------:R-:W-:Y:S04]  /*2d70*/  LDS R74, [R0+0x200] ;  /* 0x00020000004a7984 */ /* 0x000fe80000000800 */
[----:B------:R-:W1:Y:S02]  /*2d80*/  LDS R75, [R0+0xa00] ;  /* 0x000a0000004b7984 */ /* 0x000e640000000800 */
[----:B-1----:R-:W-:-:S06]  /*2d90*/  WARPGROUP.ARRIVE ;  /* 0x00000000000079c5 */ /* 0x002fcc0000000000 */
        /* <DEDUP_REMOVED lines=13> */
[C---:B------:R-:W-:Y:S01]  /*2e70*/  VIADD R6, R4.reuse, 0x204 ;  /* 0x0000020404067836 */ /* 0x040fe20000000000 */
[----:B------:R-:W-:Y:S01]  /*2e80*/  R2UR UR7, R7 ;  /* 0x00000000070772ca */ /* 0x000fe200000e0000 */
[----:B------:R-:W-:Y:S02]  /*2e90*/  IMAD.MOV.U32 R7, RZ, RZ, 0x40000040 ;  /* 0x40000040ff077424 */ /* 0x000fe400078e00ff */
[----:B------:R-:W-:Y:S01]  /*2ea0*/  VIADD R4, R4, 0x206 ;  /* 0x0000020604047836 */ /* 0x000fe20000000000 */
[----:B------:R-:W-:Y:S02]  /*2eb0*/  WARPGROUP.DEPBAR.LE gsb0, 0x0 ;  /* 0x00008000000079c5 */ /* 0x000fe40000010000 */
[----:B------:R-:W-:Y:S04]  /*2ec0*/  LDS R72, [R3+0xd00] ;  /* 0x000d000003487984 */ /* 0x000fe80000000800 */
[----:B------:R-:W-:Y:S04]  /*2ed0*/  LDS R73, [R3+0x1500] ;  /* 0x0015000003497984 */ /* 0x000fe80000000800 */
[----:B------:R-:W-:Y:S04]  /*2ee0*/  LDS R74, [R0+0x400] ;  /* 0x00040000004a7984 */ /* 0x000fe80000000800 */
[----:B------:R-:W1:Y:S02]  /*2ef0*/  LDS R75, [R0+0xc00] ;  /* 0x000c0000004b7984 */ /* 0x000e640000000800 */
[----:B-1----:R-:W-:-:S06]  /*2f00*/  WARPGROUP.ARRIVE ;  /* 0x00000000000079c5 */ /* 0x002fcc0000000000 */
[----:B------:R-:W-:Y:S01]  /*2f10*/  HGMMA.64x64x8.F32.TF32 R24, R72, gdesc[UR4], R24, gsb0 ;  /* 0x04e0000448187df0 */ /* 0x000fe20008002818 */
[----:B------:R-:W-:Y:S02]  /*2f20*/  R2UR UR6, R6 ;  /* 0x00000000060672ca */ /* 0x000fe400000e0000 */
[----:B------:R-:W-:Y:S01]  /*2f30*/  R2UR UR7, R7 ;  /* 0x00000000070772ca */ /* 0x000fe200000e0000 */
        /* <DEDUP_REMOVED lines=15> */
[----:B------:R-:W-:Y:S03]  /*3030*/  HGMMA.64x64x8.F32.TF32 R24, R72, gdesc[UR4], R24, gsb0 ;  /* 0x04e0000448187df0 */ /* 0x000fe60008002818 */
[----:B------:R-:W-:Y:S02]  /*3040*/  WARPGROUP.DEPBAR.LE gsb0, 0x0 ;  /* 0x00008000000079c5 */ /* 0x000fe40000010000 */
.L_x_25:
[----:B------:R2:W-:Y:S01]  /*3050*/  SYNCS.ARRIVE.TRANS64.A1T0 RZ, [R77+UR47], RZ ;  /* 0x000000ff4dff79a7 */ /* 0x0005e2000810002f */
[----:B------:R-:W-:Y:S05]  /*3060*/  @!P0 BRA `(.L_x_40) ;  /* 0x0000000000048947 */ /* 0x000fea0003800000 */
[----:B------:R-:W-:Y:S01]  /*3070*/  BPT.TRAP 0x1 ;  /* 0x000000040000795c */ /* 0x000fe20000300000 */
.L_x_40:
[----:B------:R-:W-:Y:S02]  /*3080*/  UIADD3 UR6, UR42, UR38, URZ ;  /* 0x000000262a067290 */ /* 0x000fe4000fffe03f */
[----:B------:R-:W-:Y:S02]  /*3090*/  UISETP.GT.U32.AND UP0, UPT, UR54, 0x1, UPT ;  /* 0x000000013600788c */ /* 0x000fe4000bf04070 */
[----:B------:R-:W-:-:S04]  /*30a0*/  UIMAD.WIDE.U32 UR4, UR6, 0x24924925, URZ ;  /* 0x24924925060478a5 */ /* 0x000fc8000f8e003f */
[----:B------:R-:W-:Y:S01]  /*30b0*/  UIADD3 UR4, UR6, -UR5, URZ ;  /* 0x8000000506047290 */ /* 0x000fe2000fffe03f */
[----:B------:R-:W-:-:S03]  /*30c0*/  PLOP3.LUT P0, PT, PT, PT, UP0, 0x80, 0x0 ;  /* 0x000000000000781c */ /* 0x000fc60003f0f008 */
[----:B------:R-:W-:-:S04]  /*30d0*/  ULEA.HI UR4, UR4, UR5, URZ, 0x1f ;  /* 0x0000000504047291 */ /* 0x000fc8000f8ff83f */
[----:B------:R-:W-:-:S04]  /*30e0*/  USHF.R.U32.HI UR4, URZ, 0x2, UR4 ;  /* 0x000000023f047899 */ /* 0x000fc80008011604 */
[----:B------:R-:W-:-:S04]  /*30f0*/  UIMAD UR4, UR4, -0x7, UR6 ;  /* 0xfffffff9040478a4 */ /* 0x000fc8000f8e0206 */
[----:B------:R-:W-:-:S04]  /*3100*/  ULEA UR4, UR4, UR40, 0x3 ;  /* 0x0000002804047291 */ /* 0x000fc8000f8e183f */
[----:B------:R-:W-:-:S04]  /*3110*/  UIADD3 UR4, UR4, 0x38, URZ ;  /* 0x0000003804047890 */ /* 0x000fc8000fffe03f */
[----:B------:R-:W-:-:S09]  /*3120*/  UPRMT UR4, URZ, 0x654, UR4 ;  /* 0x000006543f047896 */ /* 0x000fd20008000004 */
[----:B------:R-:W-:Y:S01]  /*3130*/  SYNCS.ARRIVE.TRANS64.RED.A1T0 RZ, [UR4], RZ ;  /* 0x000000ffffff79a7 */ /* 0x000fe20008100404 */
[----:B------:R-:W-:Y:S05]  /*3140*/  @P0 BRA `(.L_x_41) ;  /* 0x0000000000040947 */ /* 0x000fea0003800000 */
[----:B------:R-:W-:Y:S01]  /*3150*/  BPT.TRAP 0x1 ;  /* 0x000000040000795c */ /* 0x000fe20000300000 */
.L_x_41:
[----:B0-----:R-:W-:Y:S01]  /*3160*/  SHF.L.U32 R0, R76, 0x1f, RZ ;  /* 0x0000001f4c007819 */ /* 0x001fe200000006ff */
[----:B------:R-:W-:Y:S01]  /*3170*/  UISETP.GE.U32.AND UP1, UPT, UR43, 0x7, UPT ;  /* 0x000000072b00788c */ /* 0x000fe2000bf26070 */
[----:B------:R-:W-:Y:S01]  /*3180*/  SHF.R.S32.HI R9, RZ, 0x1f, R19 ;  /* 0x0000001fff097819 */ /* 0x000fe20000011413 */
[----:B------:R-:W-:Y:S01]  /*3190*/  UIADD3 UR38, UR43, UR38, URZ ;  /* 0x000000262b267290 */ /* 0x000fe2000fffe03f */
[----:B------:R-:W0:Y:S03]  /*31a0*/  SYNCS.PHASECHK.TRANS64.TRYWAIT P0, [R69+URZ+0x8], R0 ;  /* 0x00000800450075a7 */ /* 0x000e26000800017f */
[----:B------:R-:W-:-:S04]  /*31b0*/  UISETP.GT.U32.AND UP0, UPT, UR38, 0x6, UPT ;  /* 0x000000062600788c */ /* 0x000fc8000bf04070 */
[----:B------:R-:W-:Y:S02]  /*31c0*/  UISETP.LT.U32.AND UP0, UPT, UR43, 0x7, UP0 ;  /* 0x000000072b00788c */ /* 0x000fe40008701070 */
[----:B------:R-:W-:Y:S02]  /*31d0*/  @UP1 UIMAD.WIDE.U32 UR4, UR38, 0x24924925, URZ ;  /* 0x24924925260418a5 */ /* 0x000fe4000f8e003f */
[----:B------:R-:W-:Y:S02]  /*31e0*/  USEL UR6, URZ, 0x1, !UP0 ;  /* 0x000000013f067887 */ /* 0x000fe4000c000000 */
[----:B------:R-:W-:Y:S02]  /*31f0*/  @UP1 UIADD3 UR4, UR38, -UR5, URZ ;  /* 0x8000000526041290 */ /* 0x000fe4000fffe03f */
[----:B------:R-:W-:Y:S02]  /*3200*/  ULOP3.LUT UR39, UR39, UR6, URZ, 0x3c, !UPT ;  /* 0x0000000627277292 */ /* 0x000fe4000f8e3c3f */
[----:B------:R-:W-:-:S04]  /*3210*/  @UP1 ULEA.HI UR4, UR4, UR5, URZ, 0x1f ;  /* 0x0000000504041291 */ /* 0x000fc8000f8ff83f */
[----:B------:R-:W-:-:S04]  /*3220*/  @UP1 USHF.R.U32.HI UR4, URZ, 0x2, UR4 ;  /* 0x000000023f041899 */ /* 0x000fc80008011604 */
[----:B------:R-:W-:Y:S01]  /*3230*/  @UP1 ULOP3.LUT UR39, UR39, 0x1, UR4, 0x78, !UPT ;  /* 0x0000000127271892 */ /* 0x000fe2000f8e7804 */
[----:B0-----:R-:W-:Y:S11]  /*3240*/  @!P0 BRA `(.L_x_42) ;  /* 0x0000003800e88947 */ /* 0x001ff60003800000 */
.L_x_139:
[----:B------:R-:W-:Y:S01]  /*3250*/  ULDC.64 UR4, c[0x0][0x5d0] ;  /* 0x0001740000047ab9 */ /* 0x000fe20000000a00 */
[----:B------:R-:W-:Y:S01]  /*3260*/  ULDC UR6, c[0x0][0x284] ;  /* 0x0000a10000067ab9 */ /* 0x000fe20000000800 */
[----:B0-----:R-:W-:Y:S02]  /*3270*/  IMAD R0, R9, UR4, RZ ;  /* 0x0000000409007c24 */ /* 0x001fe4000f8e02ff */
[----:B------:R-:W-:Y:S02]  /*3280*/  IMAD.SHL.U32 R12, R18, 0x40, RZ ;  /* 0x00000040120c7824 */ /* 0x000fe400078e00ff */
[C---:B------:R-:W-:Y:S02]  /*3290*/  IMAD R3, R19.reuse, UR5, R0 ;  /* 0x0000000513037c24 */ /* 0x040fe4000f8e0200 */
[----:B------:R-:W-:Y:S01]  /*32a0*/  IMAD.SHL.U32 R0, R22, 0x40, RZ ;  /* 0x0000004016007824 */ /* 0x000fe200078e00ff */
[----:B------:R-:W-:Y:S01]  /*32b0*/  SHF.R.S32.HI R13, RZ, 0x1f, R12 ;  /* 0x0000001fff0d7819 */ /* 0x000fe2000001140c */
[----:B------:R-:W-:Y:S01]  /*32c0*/  IMAD.WIDE.U32 R4, R19, UR4, R60 ;  /* 0x0000000413047c25 */ /* 0x000fe2000f8e003c */
[----:B------:R-:W-:-:S02]  /*32d0*/  ULDC.64 UR4, c[0x0][0x5c8] ;  /* 0x0001720000047ab9 */ /* 0x000fc40000000a00 */
[----:B------:R-:W-:Y:S01]  /*32e0*/  ISETP.GE.AND P0, PT, R0, UR6, PT ;  /* 0x0000000600007c0c */ /* 0x000fe2000bf06270 */
[----:B------:R-:W-:Y:S01]  /*32f0*/  ULDC UR6, c[0x0][0x288] ;  /* 0x0000a20000067ab9 */ /* 0x000fe20000000800 */
[----:B-1----:R-:W-:Y:S01]  /*3300*/  IADD3 R4, P1, R12, R4, RZ ;  /* 0x000000040c047210 */ /* 0x002fe20007f3e0ff */
[----:B------:R-:W-:Y:S01]  /*3310*/  IMAD.WIDE R22, R22, 0x40, R58 ;  /* 0x0000004016167825 */ /* 0x000fe200078e023a */
[----:B------:R-:W-:Y:S02]  /*3320*/  ISETP.GE.OR P0, PT, R12, UR6, P0 ;  /* 0x000000060c007c0c */ /* 0x000fe40008706670 */
[----:B------:R-:W-:Y:S01]  /*3330*/  IADD3.X R5, R13, R5, R3, P1, !PT ;  /* 0x000000050d057210 */ /* 0x000fe20000ffe403 */
[----:B------:R-:W-:-:S04]  /*3340*/  IMAD R7, R23, UR4, RZ ;  /* 0x0000000417077c24 */ /* 0x000fc8000f8e02ff */
[C---:B------:R-:W-:Y:S02]  /*3350*/  IMAD R7, R22.reuse, UR5, R7 ;  /* 0x0000000516077c24 */ /* 0x040fe4000f8e0207 */
[----:B------:R-:W-:-:S04]  /*3360*/  IMAD.WIDE.U32 R72, R22, UR4, R4 ;  /* 0x0000000416487c25 */ /* 0x000fc8000f8e0004 */
[----:B------:R-:W-:Y:S05]  /*3370*/  @P0 BRA `(.L_x_43) ;  /* 0x0000001800d00947 */ /* 0x000fea0003800000 */
[----:B-----5:R-:W-:Y:S01]  /*3380*/  FSETP.NEU.AND P0, PT, R57, RZ, PT ;  /* 0x000000ff3900720b */ /* 0x020fe20003f0d000 */
[----:B------:R-:W-:Y:S01]  /*3390*/  IMAD.IADD R74, R68, 0x1, -R12 ;  /* 0x00000001444a7824 */ /* 0x000fe200078e0a0c */
[----:B------:R-:W-:Y:S01]  /*33a0*/  BSSY B0, `(.L_x_43) ;  /* 0x00001b1000007945 */ /* 0x000fe20003800000 */
[----:B------:R-:W-:Y:S02]  /*33b0*/  IMAD.IADD R0, R71, 0x1, -R0 ;  /* 0x0000000147007824 */ /* 0x000fe400078e0a00 */
[----:B------:R-:W-:Y:S01]  /*33c0*/  IMAD.IADD R7, R73, 0x1, R7 ;  /* 0x0000000149077824 */ /* 0x000fe200078e0207 */
[----:B------:R-:W-:-:S04]  /*33d0*/  ISETP.GT.AND P1, PT, R74, RZ, PT ;  /* 0x000000ff4a00720c */ /* 0x000fc80003f24270 */
[----:B------:R-:W-:-:S03]  /*33e0*/  ISETP.GT.AND P3, PT, R0, RZ, P1 ;  /* 0x000000ff0000720c */ /* 0x000fc60000f64270 */
[----:B------:R-:W-:Y:S10]  /*33f0*/  @!P0 BRA `(.L_x_44) ;  /* 0x0000001000d48947 */ /* 0x000ff40003800000 */
[----:B------:R-:W0:Y:S01]  /*3400*/  LDC.64 R80, c[0x0][0x5b8] ;  /* 0x00016e00ff507b82 */ /* 0x000e220000000a00 */
[----:B------:R-:W-:-:S07]  /*3410*/  ULDC.64 UR4, c[0x0][0x5c0] ;  /* 0x0001700000047ab9 */ /* 0x000fce0000000a00 */
[----:B------:R-:W1:Y:S08]  /*3420*/  LDC.64 R82, c[0x0][0x5b0] ;  /* 0x00016c00ff527b82 */ /* 0x000e700000000a00 */
[----:B------:R-:W3:Y:S01]  /*3430*/  LDC.64 R84, c[0x0][0x5a8] ;  /* 0x00016a00ff547b82 */ /* 0x000ee20000000a00 */
[-C--:B0-----:R-:W-:Y:S02]  /*3440*/  IMAD R6, R9, R80.reuse, RZ ;  /* 0x0000005009067224 */ /* 0x081fe400078e02ff */
[----:B------:R-:W-:-:S04]  /*3450*/  IMAD.WIDE.U32 R4, R19, R80, R60 ;  /* 0x0000005013047225 */ /* 0x000fc800078e003c */
[----:B------:R-:W-:Y:S01]  /*3460*/  IMAD R73, R19, R81, R6 ;  /* 0x0000005113497224 */ /* 0x000fe200078e0206 */
[----:B------:R-:W-:Y:S01]  /*3470*/  IADD3 R8, P0, R12, R4, RZ ;  /* 0x000000040c087210 */ /* 0x000fe20007f1e0ff */
[----:B-1----:R-:W-:-:S03]  /*3480*/  IMAD R3, R23, R82, RZ ;  /* 0x0000005217037224 */ /* 0x002fc600078e02ff */
[----:B------:R-:W-:Y:S01]  /*3490*/  IADD3.X R9, R13, R5, R73, P0, !PT ;  /* 0x000000050d097210 */ /* 0x000fe200007fe449 */
[C---:B------:R-:W-:Y:S02]  /*34a0*/  IMAD R23, R22.reuse, R83, R3 ;  /* 0x0000005316177224 */ /* 0x040fe400078e0203 */
[----:B------:R-:W-:-:S04]  /*34b0*/  IMAD.WIDE.U32 R4, R22, R82, R8 ;  /* 0x0000005216047225 */ /* 0x000fc800078e0008 */
[----:B------:R-:W-:Y:S01]  /*34c0*/  IMAD.IADD R3, R5, 0x1, R23 ;  /* 0x0000000105037824 */ /* 0x000fe200078e0217 */
[----:B---3--:R-:W-:-:S04]  /*34d0*/  LEA R10, P0, R4, R84, 0x2 ;  /* 0x00000054040a7211 */ /* 0x008fc800078010ff */
[----:B------:R-:W-:-:S05]  /*34e0*/  LEA.HI.X R11, R4, R85, R3, 0x2, P0 ;  /* 0x00000055040b7211 */ /* 0x000fca00000f1403 */
[----:B------:R-:W3:Y:S01]  /*34f0*/  @P3 LDG.E.LTC128B R18, desc[UR36][R10.64] ;  /* 0x000000240a123981 */ /* 0x000ee2000c1e1920 */
[----:B------:R-:W-:Y:S01]  /*3500*/  IMAD.WIDE.U32 R4, R22, R82, R12 ;  /* 0x0000005216047225 */ /* 0x000fe200078e000c */
[----:B------:R-:W-:Y:S01]  /*3510*/  ISETP.GT.AND P2, PT, R74, 0x1, PT ;  /* 0x000000014a00780c */ /* 0x000fe20003f44270 */
[----:B------:R-:W-:Y:S01]  /*3520*/  BSSY B1, `(.L_x_45) ;  /* 0x0000017000017945 */ /* 0x000fe20003800000 */
[C---:B------:R-:W-:Y:S01]  /*3530*/  SHF.L.U64.HI R21, R82.reuse, 0x3, R83 ;  /* 0x0000000352157819 */ /* 0x040fe20000010253 */
[----:B------:R-:W-:Y:S01]  /*3540*/  IMAD.SHL.U32 R20, R82, 0x8, RZ ;  /* 0x0000000852147824 */ /* 0x000fe200078e00ff */
[----:B------:R-:W-:Y:S02]  /*3550*/  IADD3 R14, P0, R60, R4, RZ ;  /* 0x000000043c0e7210 */ /* 0x000fe40007f1e0ff */
[----:B------:R-:W-:Y:S01]  /*3560*/  ISETP.GT.AND P4, PT, R0, RZ, P2 ;  /* 0x000000ff0000720c */ /* 0x000fe20001784270 */
[----:B------:R-:W-:Y:S01]  /*3570*/  IMAD.WIDE.U32 R20, R22, R82, R20 ;  /* 0x0000005216147225 */ /* 0x000fe200078e0014 */
[----:B------:R-:W-:-:S02]  /*3580*/  IADD3.X R15, R61, R23, R5, P0, !PT ;  /* 0x000000173d0f7210 */ /* 0x000fc400007fe405 */
[----:B------:R-:W-:Y:S01]  /*3590*/  LEA R6, P0, R72, UR4, 0x2 ;  /* 0x0000000448067c11 */ /* 0x000fe2000f8010ff */
[----:B------:R-:W-:Y:S01]  /*35a0*/  IMAD.IADD R23, R23, 0x1, R21 ;  /* 0x0000000117177824 */ /* 0x000fe200078e0215 */
[----:B------:R-:W-:Y:S01]  /*35b0*/  ISETP.GT.AND P1, PT, R0, 0x8, P1 ;  /* 0x000000080000780c */ /* 0x000fe20000f24270 */
[----:B------:R-:W-:Y:S01]  /*35c0*/  IMAD.WIDE.U32 R14, R19, R80, R14 ;  /* 0x00000050130e7225 */ /* 0x000fe200078e000e */
[----:B------:R-:W-:-:S03]  /*35d0*/  LEA.HI.X R7, R72, UR5, R7, 0x2, P0 ;  /* 0x0000000548077c11 */ /* 0x000fc600080f1407 */
[----:B------:R-:W-:Y:S01]  /*35e0*/  IMAD.IADD R5, R73, 0x1, R15 ;  /* 0x0000000149057824 */ /* 0x000fe200078e020f */
[----:B------:R-:W-:-:S04]  /*35f0*/  LEA R4, P0, R14, R84, 0x2 ;  /* 0x000000540e047211 */ /* 0x000fc800078010ff */
[----:B------:R-:W-:Y:S01]  /*3600*/  LEA.HI.X R5, R14, R85, R5, 0x2, P0 ;  /* 0x000000550e057211 */ /* 0x000fe200000f1405 */
[----:B---3--:R-:W-:-:S04]  /*3610*/  FMUL R3, R18, R57 ;  /* 0x0000003912037220 */ /* 0x008fc80000400000 */
[----:B------:R-:W-:Y:S01]  /*3620*/  FFMA R11, R24, R56, R3 ;  /* 0x00000038180b7223 */ /* 0x000fe20000000003 */
[----:B------:R-:W-:-:S04]  /*3630*/  IADD3 R3, P0, R8, R20, RZ ;  /* 0x0000001408037210 */ /* 0x000fc80007f1e0ff */
[----:B------:R0:W-:Y:S01]  /*3640*/  @P3 STG.E desc[UR36][R6.64], R11 ;  /* 0x0000000b06003986 */ /* 0x0001e2000c101924 */
[----:B------:R-:W-:Y:S01]  /*3650*/  LEA R14, P3, R3, R84, 0x2 ;  /* 0x00000054030e7211 */ /* 0x000fe200078610ff */
[----:B------:R-:W-:Y:S01]  /*3660*/  IMAD.X R10, R23, 0x1, R9, P0 ;  /* 0x00000001170a7824 */ /* 0x000fe200000e0609 */
[----:B------:R-:W-:Y:S11]  /*3670*/  @!P4 BRA `(.L_x_46) ;  /* 0x000000000004c947 */ /* 0x000ff60003800000 */
[----:B------:R1:W5:Y:S02]  /*3680*/  LDG.E.LTC128B R18, desc[UR36][R4.64+0x4] ;  /* 0x0000042404127981 */ /* 0x000364000c1e1920 */
.L_x_46:
[----:B------:R-:W-:Y:S05]  /*3690*/  BSYNC B1 ;  /* 0x0000000000017941 */ /* 0x000fea0003800000 */
.L_x_45:
[----:B-----5:R-:W-:Y:S01]  /*36a0*/  FMUL R8, R18, R57 ;  /* 0x0000003912087220 */ /* 0x020fe20000400000 */
[----:B------:R-:W-:-:S03]  /*36b0*/  LEA.HI.X R15, R3, R85, R10, 0x2, P3 ;  /* 0x00000055030f7211 */ /* 0x000fc600018f140a */
[----:B------:R-:W-:-:S05]  /*36c0*/  FFMA R25, R25, R56, R8 ;  /* 0x0000003819197223 */ /* 0x000fca0000000008 */
[----:B------:R3:W-:Y:S04]  /*36d0*/  @P4 STG.E desc[UR36][R6.64+0x4], R25 ;  /* 0x0000041906004986 */ /* 0x0007e8000c101924 */
[----:B------:R-:W4:Y:S01]  /*36e0*/  @P1 LDG.E.LTC128B R18, desc[UR36][R14.64] ;  /* 0x000000240e121981 */ /* 0x000f22000c1e1920 */
[----:B------:R-:W-:Y:S01]  /*36f0*/  IADD3 R12, P0, P3, R60, R20, R12 ;  /* 0x000000143c0c7210 */ /* 0x000fe20007b1e00c */
[----:B------:R-:W-:Y:S01]  /*3700*/  BSSY B1, `(.L_x_47) ;  /* 0x0000010000017945 */ /* 0x000fe20003800000 */
[----:B0-----:R-:W-:Y:S02]  /*3710*/  SHF.L.U64.HI R11, R65, 0x2, R64 ;  /* 0x00000002410b7819 */ /* 0x001fe40000010240 */
[----:B------:R-:W-:Y:S02]  /*3720*/  IADD3.X R13, R61, R23, R13, P0, P3 ;  /* 0x000000173d0d7210 */ /* 0x000fe400007e640d */
[----:B------:R-:W-:-:S02]  /*3730*/  LEA R10, P3, R65, R6, 0x2 ;  /* 0x00000006410a7211 */ /* 0x000fc400078610ff */
[----:B------:R-:W-:Y:S01]  /*3740*/  ISETP.GT.AND P2, PT, R0, 0x8, P2 ;  /* 0x000000080000780c */ /* 0x000fe20001744270 */
[----:B------:R-:W-:Y:S01]  /*3750*/  IMAD.WIDE.U32 R12, R19, R80, R12 ;  /* 0x00000050130c7225 */ /* 0x000fe200078e000c */
[----:B------:R-:W-:-:S03]  /*3760*/  ISETP.GT.AND P0, PT, R74, 0x8, PT ;  /* 0x000000084a00780c */ /* 0x000fc60003f04270 */
[----:B------:R-:W-:Y:S01]  /*3770*/  IMAD.X R11, R11, 0x1, R7, P3 ;  /* 0x000000010b0b7824 */ /* 0x000fe200018e0607 */
[----:B------:R-:W-:Y:S01]  /*3780*/  LEA R8, P4, R12, R84, 0x2 ;  /* 0x000000540c087211 */ /* 0x000fe200078810ff */
[----:B------:R-:W-:-:S05]  /*3790*/  IMAD.IADD R9, R73, 0x1, R13 ;  /* 0x0000000149097824 */ /* 0x000fca00078e020d */
[----:B------:R-:W-:Y:S01]  /*37a0*/  LEA.HI.X R9, R12, R85, R9, 0x2, P4 ;  /* 0x000000550c097211 */ /* 0x000fe200020f1409 */
[----:B----4-:R-:W-:-:S04]  /*37b0*/  FMUL R3, R18, R57 ;  /* 0x0000003912037220 */ /* 0x010fc80000400000 */
[----:B------:R-:W-:-:S05]  /*37c0*/  FFMA R3, R26, R56, R3 ;  /* 0x000000381a037223 */ /* 0x000fca0000000003 */
[----:B------:R3:W-:Y:S01]  /*37d0*/  @P1 STG.E desc[UR36][R10.64], R3 ;  /* 0x000000030a001986 */ /* 0x0007e2000c101924 */
[----:B------:R-:W-:Y:S05]  /*37e0*/  @!P2 BRA `(.L_x_48) ;  /* 0x000000000004a947 */ /* 0x000fea0003800000 */
[----:B------:R0:W5:Y:S02]  /*37f0*/  LDG.E.LTC128B R18, desc[UR36][R8.64+0x4] ;  /* 0x0000042408127981 */ /* 0x000164000c1e1920 */
.L_x_48:
[----:B------:R-:W-:Y:S05]  /*3800*/  BSYNC B1 ;  /* 0x0000000000017941 */ /* 0x000fea0003800000 */
.L_x_47:
[----:B-----5:R-:W-:Y:S01]  /*3810*/  FMUL R12, R18, R57 ;  /* 0x00000039120c7220 */ /* 0x020fe20000400000 */
[----:B------:R-:W-:Y:S01]  /*3820*/  ISETP.GT.AND P3, PT, R0, RZ, P0 ;  /* 0x000000ff0000720c */ /* 0x000fe20000764270 */
[----:B------:R-:W-:Y:S01]  /*3830*/  BSSY B1, `(.L_x_49) ;  /* 0x0000006000017945 */ /* 0x000fe20003800000 */
[----:B------:R-:W-:Y:S01]  /*3840*/  ISETP.GT.AND P1, PT, R74, 0x9, PT ;  /* 0x000000094a00780c */ /* 0x000fe20003f24270 */
[----:B------:R-:W-:-:S05]  /*3850*/  FFMA R27, R27, R56, R12 ;  /* 0x000000381b1b7223 */ /* 0x000fca000000000c */
[----:B------:R4:W-:Y:S05]  /*3860*/  @P2 STG.E desc[UR36][R10.64+0x4], R27 ;  /* 0x0000041b0a002986 */ /* 0x0009ea000c101924 */
[----:B------:R-:W-:Y:S05]  /*3870*/  @!P3 BRA `(.L_x_50) ;  /* 0x000000000004b947 */ /* 0x000fea0003800000 */
[----:B------:R0:W5:Y:S02]  /*3880*/  LDG.E.LTC128B R18, desc[UR36][R4.64+0x20] ;  /* 0x0000202404127981 */ /* 0x000164000c1e1920 */
.L_x_50:
[----:B------:R-:W-:Y:S05]  /*3890*/  BSYNC B1 ;  /* 0x0000000000017941 */ /* 0x000fea0003800000 */
.L_x_49:
[----:B---3-5:R-:W-:Y:S01]  /*38a0*/  FMUL R3, R18, R57 ;  /* 0x0000003912037220 */ /* 0x028fe20000400000 */
[----:B------:R-:W-:Y:S01]  /*38b0*/  ISETP.GT.AND P2, PT, R0, RZ, P1 ;  /* 0x000000ff0000720c */ /* 0x000fe20000f44270 */
[----:B------:R-:W-:Y:S02]  /*38c0*/  BSSY B1, `(.L_x_51) ;  /* 0x0000005000017945 */ /* 0x000fe40003800000 */
[----:B------:R-:W-:-:S05]  /*38d0*/  FFMA R3, R28, R56, R3 ;  /* 0x000000381c037223 */ /* 0x000fca0000000003 */
[----:B------:R3:W-:Y:S05]  /*38e0*/  @P3 STG.E desc[UR36][R6.64+0x20], R3 ;  /* 0x0000200306003986 */ /* 0x0007ea000c101924 */
[----:B------:R-:W-:Y:S05]  /*38f0*/  @!P2 BRA `(.L_x_52) ;  /* 0x000000000004a947 */ /* 0x000fea0003800000 */
[----:B------:R0:W5:Y:S02]  /*3900*/  LDG.E.LTC128B R18, desc[UR36][R4.64+0x24] ;  /* 0x0000242404127981 */ /* 0x000164000c1e1920 */
.L_x_52:
[----:B------:R-:W-:Y:S05]  /*3910*/  BSYNC B1 ;  /* 0x0000000000017941 */ /* 0x000fea0003800000 */
.L_x_51:
[----:B-----5:R-:W-:Y:S01]  /*3920*/  FMUL R12, R18, R57 ;  /* 0x00000039120c7220 */ /* 0x020fe20000400000 */
[----:B------:R-:W-:Y:S01]  /*3930*/  ISETP.GT.AND P0, PT, R0, 0x8, P0 ;  /* 0x000000080000780c */ /* 0x000fe20000704270 */
[----:B------:R-:W-:Y:S02]  /*3940*/  BSSY B1, `(.L_x_53) ;  /* 0x0000005000017945 */ /* 0x000fe40003800000 */
[----:B------:R-:W-:-:S05]  /*3950*/  FFMA R29, R29, R56, R12 ;  /* 0x000000381d1d7223 */ /* 0x000fca000000000c */
[----:B------:R0:W-:Y:S05]  /*3960*/  @P2 STG.E desc[UR36][R6.64+0x24], R29 ;  /* 0x0000241d06002986 */ /* 0x0001ea000c101924 */
[----:B------:R-:W-:Y:S05]  /*3970*/  @!P0 BRA `(.L_x_54) ;  /* 0x0000000000048947 */ /* 0x000fea0003800000 */
[----:B------:R0:W5:Y:S02]  /*3980*/  LDG.E.LTC128B R18, desc[UR36][R8.64+0x20] ;  /* 0x0000202408127981 */ /* 0x000164000c1e1920 */
.L_x_54:
[----:B------:R-:W-:Y:S05]  /*3990*/  BSYNC B1 ;  /* 0x0000000000017941 */ /* 0x000fea0003800000 */
.L_x_53:
[----:B---3-5:R-:W-:Y:S01]  /*39a0*/  FMUL R3, R18, R57 ;  /* 0x0000003912037220 */ /* 0x028fe20000400000 */
[----:B------:R-:W-:Y:S01]  /*39b0*/  ISETP.GT.AND P2, PT, R0, 0x8, P1 ;  /* 0x000000080000780c */ /* 0x000fe20000f44270 */
[----:B------:R-:W-:Y:S01]  /*39c0*/  BSSY B1, `(.L_x_55) ;  /* 0x0000006000017945 */ /* 0x000fe20003800000 */
[----:B------:R-:W-:Y:S01]  /*39d0*/  ISETP.GT.AND P1, PT, R74, 0x10, PT ;  /* 0x000000104a00780c */ /* 0x000fe20003f24270 */
[----:B------:R-:W-:-:S05]  /*39e0*/  FFMA R3, R30, R56, R3 ;  /* 0x000000381e037223 */ /* 0x000fca0000000003 */
[----:B------:R3:W-:Y:S05]  /*39f0*/  @P0 STG.E desc[UR36][R10.64+0x20], R3 ;  /* 0x000020030a000986 */ /* 0x0007ea000c101924 */
[----:B------:R-:W-:Y:S05]  /*3a00*/  @!P2 BRA `(.L_x_56) ;  /* 0x000000000004a947 */ /* 0x000fea0003800000 */
[----:B------:R0:W5:Y:S02]  /*3a10*/  LDG.E.LTC128B R18, desc[UR36][R8.64+0x24] ;  /* 0x0000242408127981 */ /* 0x000164000c1e1920 */
.L_x_56:
[----:B------:R-:W-:Y:S05]  /*3a20*/  BSYNC B1 ;  /* 0x0000000000017941 */ /* 0x000fea0003800000 */
.L_x_55:
        /* <DEDUP_REMOVED lines=8> */
.L_x_58:
[----:B------:R-:W-:Y:S05]  /*3ab0*/  BSYNC B1 ;  /* 0x0000000000017941 */ /* 0x000fea0003800000 */
.L_x_57:
[----:B---3-5:R-:W-:Y:S01]  /*3ac0*/  FMUL R3, R18, R57 ;  /* 0x0000003912037220 */ /* 0x028fe20000400000 */
[----:B------:R-:W-:Y:S01]  /*3ad0*/  ISETP.GT.AND P4, PT, R0, RZ, P0 ;  /* 0x000000ff0000720c */ /* 0x000fe20000784270 */
[----:B------:R-:W-:Y:S02]  /*3ae0*/  BSSY B1, `(.L_x_59) ;  /* 0x0000005000017945 */ /* 0x000fe40003800000 */
[----:B------:R-:W-:-:S05]  /*3af0*/  FFMA R3, R32, R56, R3 ;  /* 0x0000003820037223 */ /* 0x000fca0000000003 */
[----:B------:R3:W-:Y:S05]  /*3b00*/  @P3 STG.E desc[UR36][R6.64+0x40], R3 ;  /* 0x0000400306003986 */ /* 0x0007ea000c101924 */
[----:B------:R-:W-:Y:S05]  /*3b10*/  @!P4 BRA `(.L_x_60) ;  /* 0x000000000004c947 */ /* 0x000fea0003800000 */
[----:B------:R0:W5:Y:S02]  /*3b20*/  LDG.E.LTC128B R18, desc[UR36][R4.64+0x44] ;  /* 0x0000442404127981 */ /* 0x000164000c1e1920 */
.L_x_60:
[----:B------:R-:W-:Y:S05]  /*3b30*/  BSYNC B1 ;  /* 0x0000000000017941 */ /* 0x000fea0003800000 */
.L_x_59:
[----:B-----5:R-:W-:Y:S01]  /*3b40*/  FMUL R12, R18, R57 ;  /* 0x00000039120c7220 */ /* 0x020fe20000400000 */
[----:B------:R-:W-:Y:S01]  /*3b50*/  ISETP.GT.AND P2, PT, R0, 0x8, P1 ;  /* 0x000000080000780c */ /* 0x000fe20000f44270 */
[----:B------:R-:W-:Y:S02]  /*3b60*/  BSSY B1, `(.L_x_61) ;  /* 0x0000005000017945 */ /* 0x000fe40003800000 */
[----:B------:R-:W-:-:S05]  /*3b70*/  FFMA R33, R33, R56, R12 ;  /* 0x0000003821217223 */ /* 0x000fca000000000c */
[----:B------:R0:W-:Y:S05]  /*3b80*/  @P4 STG.E desc[UR36][R6.64+0x44], R33 ;  /* 0x0000442106004986 */ /* 0x0001ea000c101924 */
[----:B------:R-:W-:Y:S05]  /*3b90*/  @!P2 BRA `(.L_x_62) ;  /* 0x000000000004a947 */ /* 0x000fea0003800000 */
[----:B------:R0:W5:Y:S02]  /*3ba0*/  LDG.E.LTC128B R18, desc[UR36][R8.64+0x40] ;  /* 0x0000402408127981 */ /* 0x000164000c1e1920 */
.L_x_62:
[----:B------:R-:W-:Y:S05]  /*3bb0*/  BSYNC B1 ;  /* 0x0000000000017941 */ /* 0x000fea0003800000 */
.L_x_61:
        /* <DEDUP_REMOVED lines=8> */
.L_x_64:
[----:B------:R-:W-:Y:S05]  /*3c40*/  BSYNC B1 ;  /* 0x0000000000017941 */ /* 0x000fea0003800000 */
.L_x_63:
        /* <DEDUP_REMOVED lines=8> */
.L_x_66:
[----:B------:R-:W-:Y:S05]  /*3cd0*/  BSYNC B1 ;  /* 0x0000000000017941 */ /* 0x000fea0003800000 */
.L_x_65:
[----:B---3-5:R-:W-:Y:S01]  /*3ce0*/  FMUL R3, R18, R57 ;  /* 0x0000003912037220 */ /* 0x028fe20000400000 */
[----:B------:R-:W-:Y:S01]  /*3cf0*/  ISETP.GT.AND P3, PT, R0, RZ, P0 ;  /* 0x000000ff0000720c */ /* 0x000fe20000764270 */
[----:B------:R-:W-:Y:S02]  /*3d00*/  BSSY B1, `(.L_x_67) ;  /* 0x0000005000017945 */ /* 0x000fe40003800000 */
[----:B------:R-:W-:-:S05]  /*3d10*/  FFMA R3, R36, R56, R3 ;  /* 0x0000003824037223 */ /* 0x000fca0000000003 */
[----:B------:R3:W-:Y:S05]  /*3d20*/  @P2 STG.E desc[UR36][R6.64+0x60], R3 ;  /* 0x0000600306002986 */ /* 0x0007ea000c101924 */
[----:B------:R-:W-:Y:S05]  /*3d30*/  @!P3 BRA `(.L_x_68) ;  /* 0x000000000004b947 */ /* 0x000fea0003800000 */
[----:B------:R0:W5:Y:S02]  /*3d40*/  LDG.E.LTC128B R18, desc[UR36][R4.64+0x64] ;  /* 0x0000642404127981 */ /* 0x000164000c1e1920 */
.L_x_68:
[----:B------:R-:W-:Y:S05]  /*3d50*/  BSYNC B1 ;  /* 0x0000000000017941 */ /* 0x000fea0003800000 */
.L_x_67:
[----:B-----5:R-:W-:Y:S01]  /*3d60*/  FMUL R12, R18, R57 ;  /* 0x00000039120c7220 */ /* 0x020fe20000400000 */
[----:B------:R-:W-:Y:S01]  /*3d70*/  ISETP.GT.AND P2, PT, R0, 0x8, P1 ;  /* 0x000000080000780c */ /* 0x000fe20000f44270 */
[----:B------:R-:W-:Y:S02]  /*3d80*/  BSSY B1, `(.L_x_69) ;  /* 0x0000005000017945 */ /* 0x000fe40003800000 */
[----:B------:R-:W-:-:S05]  /*3d90*/  FFMA R37, R37, R56, R12 ;  /* 0x0000003825257223 */ /* 0x000fca000000000c */
[----:B------:R0:W-:Y:S05]  /*3da0*/  @P3 STG.E desc[UR36][R6.64+0x64], R37 ;  /* 0x0000642506003986 */ /* 0x0001ea000c101924 */
[----:B------:R-:W-:Y:S05]  /*3db0*/  @!P2 BRA `(.L_x_70) ;  /* 0x000000000004a947 */ /* 0x000fea0003800000 */
[----:B------:R0:W5:Y:S02]  /*3dc0*/  LDG.E.LTC128B R18, desc[UR36][R8.64+0x60] ;  /* 0x0000602408127981 */ /* 0x000164000c1e1920 */
.L_x_70:
[----:B------:R-:W-:Y:S05]  /*3dd0*/  BSYNC B1 ;  /* 0x0000000000017941 */ /* 0x000fea0003800000 */
.L_x_69:
        /* <DEDUP_REMOVED lines=8> */
.L_x_72:
[----:B------:R-:W-:Y:S05]  /*3e60*/  BSYNC B1 ;  /* 0x0000000000017941 */ /* 0x000fea0003800000 */
.L_x_71:
        /* <DEDUP_REMOVED lines=8> */
.L_x_74:
[----:B------:R-:W-:Y:S05]  /*3ef0*/  BSYNC B1 ;  /* 0x0000000000017941 */ /* 0x000fea0003800000 */
.L_x_73:
[----:B---3-5:R-:W-:Y:S01]  /*3f00*/  FMUL R3, R18, R57 ;  /* 0x0000003912037220 */ /* 0x028fe20000400000 */
[----:B------:R-:W-:Y:S01]  /*3f10*/  ISETP.GT.AND P3, PT, R0, RZ, P0 ;  /* 0x000000ff0000720c */ /* 0x000fe20000764270 */
[----:B------:R-:W-:Y:S02]  /*3f20*/  BSSY B1, `(.L_x_75) ;  /* 0x0000005000017945 */ /* 0x000fe40003800000 */
[----:B------:R-:W-:-:S05]  /*3f30*/  FFMA R3, R40, R56, R3 ;  /* 0x0000003828037223 */ /* 0x000fca0000000003 */
[----:B------:R3:W-:Y:S05]  /*3f40*/  @P2 STG.E desc[UR36][R6.64+0x80], R3 ;  /* 0x0000800306002986 */ /* 0x0007ea000c101924 */
[----:B------:R-:W-:Y:S05]  /*3f50*/  @!P3 BRA `(.L_x_76) ;  /* 0x000000000004b947 */ /* 0x000fea0003800000 */
[----:B------:R0:W5:Y:S02]  /*3f60*/  LDG.E.LTC128B R18, desc[UR36][R4.64+0x84] ;  /* 0x0000842404127981 */ /* 0x000164000c1e1920 */
.L_x_76:
[----:B------:R-:W-:Y:S05]  /*3f70*/  BSYNC B1 ;  /* 0x0000000000017941 */ /* 0x000fea0003800000 */
.L_x_75:
[----:B-----5:R-:W-:Y:S01]  /*3f80*/  FMUL R12, R18, R57 ;  /* 0x00000039120c7220 */ /* 0x020fe20000400000 */
[----:B------:R-:W-:Y:S01]  /*3f90*/  ISETP.GT.AND P2, PT, R0, 0x8, P1 ;  /* 0x000000080000780c */ /* 0x000fe20000f44270 */
[----:B------:R-:W-:Y:S02]  /*3fa0*/  BSSY B1, `(.L_x_77) ;  /* 0x0000005000017945 */ /* 0x000fe40003800000 */
[----:B------:R-:W-:-:S05]  /*3fb0*/  FFMA R41, R41, R56, R12 ;  /* 0x0000003829297223 */ /* 0x000fca000000000c */
[----:B------:R0:W-:Y:S05]  /*3fc0*/  @P3 STG.E desc[UR36][R6.64+0x84], R41 ;  /* 0x0000842906003986 */ /* 0x0001ea000c101924 */
[----:B------:R-:W-:Y:S05]  /*3fd0*/  @!P2 BRA `(.L_x_78) ;  /* 0x000000000004a947 */ /* 0x000fea0003800000 */
[----:B------:R0:W5:Y:S02]  /*3fe0*/  LDG.E.LTC128B R18, desc[UR36][R8.64+0x80] ;  /* 0x0000802408127981 */ /* 0x000164000c1e1920 */
.L_x_78:
[----:B------:R-:W-:Y:S05]  /*3ff0*/  BSYNC B1 ;  /* 0x0000000000017941 */ /* 0x000fea0003800000 */
.L_x_77:
        /* <DEDUP_REMOVED lines=8> */
.L_x_80:
[----:B------:R-:W-:Y:S05]  /*4080*/  BSYNC B1 ;  /* 0x0000000000017941 */ /* 0x000fea0003800000 */
.L_x_79:
        /* <DEDUP_REMOVED lines=8> */
.L_x_82:
[----:B------:R-:W-:Y:S05]  /*4110*/  BSYNC B1 ;  /* 0x0000000000017941 */ /* 0x000fea0003800000 */
.L_x_81:
[----:B---3-5:R-:W-:Y:S01]  /*4120*/  FMUL R3, R18, R57 ;  /* 0x0000003912037220 */ /* 0x028fe20000400000 */
[----:B------:R-:W-:Y:S01]  /*4130*/  ISETP.GT.AND P3, PT, R0, RZ, P0 ;  /* 0x000000ff0000720c */ /* 0x000fe20000764270 */
[----:B------:R-:W-:Y:S02]  /*4140*/  BSSY B1, `(.L_x_83) ;  /* 0x0000005000017945 */ /* 0x000fe40003800000 */
[----:B------:R-:W-:-:S05]  /*4150*/  FFMA R3, R44, R56, R3 ;  /* 0x000000382c037223 */ /* 0x000fca0000000003 */
[----:B------:R3:W-:Y:S05]  /*4160*/  @P2 STG.E desc[UR36][R6.64+0xa0], R3 ;  /* 0x0000a00306002986 */ /* 0x0007ea000c101924 */
[----:B------:R-:W-:Y:S05]  /*4170*/  @!P3 BRA `(.L_x_84) ;  /* 0x000000000004b947 */ /* 0x000fea0003800000 */
[----:B------:R0:W5:Y:S02]  /*4180*/  LDG.E.LTC128B R18, desc[UR36][R4.64+0xa4] ;  /* 0x0000a42404127981 */ /* 0x000164000c1e1920 */
.L_x_84:
[----:B------:R-:W-:Y:S05]  /*4190*/  BSYNC B1 ;  /* 0x0000000000017941 */ /* 0x000fea0003800000 */
.L_x_83:
[----:B-----5:R-:W-:Y:S01]  /*41a0*/  FMUL R12, R18, R57 ;  /* 0x00000039120c7220 */ /* 0x020fe20000400000 */
[----:B------:R-:W-:Y:S01]  /*41b0*/  ISETP.GT.AND P2, PT, R0, 0x8, P1 ;  /* 0x000000080000780c */ /* 0x000fe20000f44270 */
[----:B------:R-:W-:Y:S02]  /*41c0*/  BSSY B1, `(.L_x_85) ;  /* 0x0000005000017945 */ /* 0x000fe40003800000 */
[----:B------:R-:W-:-:S05]  /*41d0*/  FFMA R45, R45, R56, R12 ;  /* 0x000000382d2d7223 */ /* 0x000fca000000000c */
[----:B------:R0:W-:Y:S05]  /*41e0*/  @P3 STG.E desc[UR36][R6.64+0xa4], R45 ;  /* 0x0000a42d06003986 */ /* 0x0001ea000c101924 */
[----:B------:R-:W-:Y:S05]  /*41f0*/  @!P2 BRA `(.L_x_86) ;  /* 0x000000000004a947 */ /* 0x000fea0003800000 */
[----:B------:R0:W5:Y:S02]  /*4200*/  LDG.E.LTC128B R18, desc[UR36][R8.64+0xa0] ;  /* 0x0000a02408127981 */ /* 0x000164000c1e1920 */
.L_x_86:
[----:B------:R-:W-:Y:S05]  /*4210*/  BSYNC B1 ;  /* 0x0000000000017941 */ /* 0x000fea0003800000 */
.L_x_85:
        /* <DEDUP_REMOVED lines=8> */
.L_x_88:
[----:B------:R-:W-:Y:S05]  /*42a0*/  BSYNC B1 ;  /* 0x0000000000017941 */ /* 0x000fea0003800000 */
.L_x_87:
        /* <DEDUP_REMOVED lines=8> */
.L_x_90:
[----:B------:R-:W-:Y:S05]  /*4330*/  BSYNC B1 ;  /* 0x0000000000017941 */ /* 0x000fea0003800000 */
.L_x_89:
[----:B---3-5:R-:W-:Y:S01]  /*4340*/  FMUL R3, R18, R57 ;  /* 0x0000003912037220 */ /* 0x028fe20000400000 */
[----:B------:R-:W-:Y:S01]  /*4350*/  ISETP.GT.AND P3, PT, R0, RZ, P0 ;  /* 0x000000ff0000720c */ /* 0x000fe20000764270 */
[----:B------:R-:W-:Y:S02]  /*4360*/  BSSY B1, `(.L_x_91) ;  /* 0x0000005000017945 */ /* 0x000fe40003800000 */
[----:B------:R-:W-:-:S05]  /*4370*/  FFMA R3, R48, R56, R3 ;  /* 0x0000003830037223 */ /* 0x000fca0000000003 */
[----:B------:R3:W-:Y:S05]  /*4380*/  @P2 STG.E desc[UR36][R6.64+0xc0], R3 ;  /* 0x0000c00306002986 */ /* 0x0007ea000c101924 */
[----:B------:R-:W-:Y:S05]  /*4390*/  @!P3 BRA `(.L_x_92) ;  /* 0x000000000004b947 */ /* 0x000fea0003800000 */
[----:B------:R0:W5:Y:S02]  /*43a0*/  LDG.E.LTC128B R18, desc[UR36][R4.64+0xc4] ;  /* 0x0000c42404127981 */ /* 0x000164000c1e1920 */
.L_x_92:
[----:B------:R-:W-:Y:S05]  /*43b0*/  BSYNC B1 ;  /* 0x0000000000017941 */ /* 0x000fea0003800000 */
.L_x_91:
[----:B-----5:R-:W-:Y:S01]  /*43c0*/  FMUL R12, R18, R57 ;  /* 0x00000039120c7220 */ /* 0x020fe20000400000 */
[----:B------:R-:W-:Y:S01]  /*43d0*/  ISETP.GT.AND P2, PT, R0, 0x8, P1 ;  /* 0x000000080000780c */ /* 0x000fe20000f44270 */
[----:B------:R-:W-:Y:S02]  /*43e0*/  BSSY B1, `(.L_x_93) ;  /* 0x0000005000017945 */ /* 0x000fe40003800000 */
[----:B------:R-:W-:-:S05]  /*43f0*/  FFMA R49, R49, R56, R12 ;  /* 0x0000003831317223 */ /* 0x000fca000000000c */
[----:B------:R0:W-:Y:S05]  /*4400*/  @P3 STG.E desc[UR36][R6.64+0xc4], R49 ;  /* 0x0000c43106003986 */ /* 0x0001ea000c101924 */
[----:B------:R-:W-:Y:S05]  /*4410*/  @!P2 BRA `(.L_x_94) ;  /* 0x000000000004a947 */ /* 0x000fea0003800000 */
[----:B------:R0:W5:Y:S02]  /*4420*/  LDG.E.LTC128B R18, desc[UR36][R8.64+0xc0] ;  /* 0x0000c02408127981 */ /* 0x000164000c1e1920 */
.L_x_94:
[----:B------:R-:W-:Y:S05]  /*4430*/  BSYNC B1 ;  /* 0x0000000000017941 */ /* 0x000fea0003800000 */
.L_x_93:
        /* <DEDUP_REMOVED lines=8> */
.L_x_96:
[----:B------:R-:W-:Y:S05]  /*44c0*/  BSYNC B1 ;  /* 0x0000000000017941 */ /* 0x000fea0003800000 */
.L_x_95:
        /* <DEDUP_REMOVED lines=8> */
.L_x_98:
[----:B------:R-:W-:Y:S05]  /*4550*/  BSYNC B1 ;  /* 0x0000000000017941 */ /* 0x000fea0003800000 */
.L_x_97:
[----:B---3-5:R-:W-:Y:S01]  /*4560*/  FMUL R3, R18, R57 ;  /* 0x0000003912037220 */ /* 0x028fe20000400000 */
[----:B------:R-:W-:Y:S01]  /*4570*/  ISETP.GT.AND P3, PT, R0, RZ, P0 ;  /* 0x000000ff0000720c */ /* 0x000fe20000764270 */
[----:B------:R-:W-:Y:S02]  /*4580*/  BSSY B1, `(.L_x_99) ;  /* 0x0000005000017945 */ /* 0x000fe40003800000 */
[----:B------:R-:W-:-:S05]  /*4590*/  FFMA R3, R52, R56, R3 ;  /* 0x0000003834037223 */ /* 0x000fca0000000003 */
[----:B------:R3:W-:Y:S05]  /*45a0*/  @P2 STG.E desc[UR36][R6.64+0xe0], R3 ;  /* 0x0000e00306002986 */ /* 0x0007ea000c101924 */
[----:B------:R-:W-:Y:S05]  /*45b0*/  @!P3 BRA `(.L_x_100) ;  /* 0x000000000004b947 */ /* 0x000fea0003800000 */
[----:B------:R0:W5:Y:S02]  /*45c0*/  LDG.E.LTC128B R18, desc[UR36][R4.64+0xe4] ;  /* 0x0000e42404127981 */ /* 0x000164000c1e1920 */
.L_x_100:
[----:B------:R-:W-:Y:S05]  /*45d0*/  BSYNC B1 ;  /* 0x0000000000017941 */ /* 0x000fea0003800000 */
.L_x_99:
[----:B01---5:R-:W-:Y:S01]  /*45e0*/  FMUL R4, R18, R57 ;  /* 0x0000003912047220 */ /* 0x023fe20000400000 */
[----:B------:R-:W-:Y:S01]  /*45f0*/  ISETP.GT.AND P1, PT, R0, 0x8, P1 ;  /* 0x000000080000780c */ /* 0x000fe20000f24270 */
[----:B------:R-:W-:Y:S02]  /*4600*/  BSSY B1, `(.L_x_101) ;  /* 0x0000005000017945 */ /* 0x000fe40003800000 */
[----:B------:R-:W-:-:S05]  /*4610*/  FFMA R53, R53, R56, R4 ;  /* 0x0000003835357223 */ /* 0x000fca0000000004 */
[----:B------:R0:W-:Y:S05]  /*4620*/  @P3 STG.E desc[UR36][R6.64+0xe4], R53 ;  /* 0x0000e43506003986 */ /* 0x0001ea000c101924 */
[----:B------:R-:W-:Y:S05]  /*4630*/  @!P1 BRA `(.L_x_102) ;  /* 0x0000000000049947 */ /* 0x000fea0003800000 */
[----:B------:R1:W5:Y:S02]  /*4640*/  LDG.E.LTC128B R18, desc[UR36][R8.64+0xe0] ;  /* 0x0000e02408127981 */ /* 0x000364000c1e1920 */
.L_x_102:
[----:B------:R-:W-:Y:S05]  /*4650*/  BSYNC B1 ;  /* 0x0000000000017941 */ /* 0x000fea0003800000 */
.L_x_101:
[----:B---3-5:R-:W-:Y:S01]  /*4660*/  FMUL R3, R18, R57 ;  /* 0x0000003912037220 */ /* 0x028fe20000400000 */
[----:B------:R-:W-:Y:S01]  /*4670*/  @P1 IMAD.MOV.U32 R4, RZ, RZ, R10 ;  /* 0x000000ffff041224 */ /* 0x000fe200078e000a */
[----:B------:R-:W-:Y:S01]  /*4680*/  ISETP.GT.AND P0, PT, R0, 0x8, P0 ;  /* 0x000000080000780c */ /* 0x000fe20000704270 */
[----:B------:R-:W-:Y:S02]  /*4690*/  @P1 IMAD.MOV.U32 R5, RZ, RZ, R11 ;  /* 0x000000ffff051224 */ /* 0x000fe400078e000b */
[----:B------:R-:W-:Y:S01]  /*46a0*/  FFMA R3, R54, R56, R3 ;  /* 0x0000003836037223 */ /* 0x000fe20000000003 */
[----:B------:R-:W-:Y:S04]  /*46b0*/  BSSY B1, `(.L_x_103) ;  /* 0x0000004000017945 */ /* 0x000fe80003800000 */
[----:B------:R3:W-:Y:S05]  /*46c0*/  @P1 STG.E desc[UR36][R4.64+0xe0], R3 ;  /* 0x0000e00304001986 */ /* 0x0007ea000c101924 */
[----:B------:R-:W-:Y:S05]  /*46d0*/  @!P0 BRA `(.L_x_104) ;  /* 0x0000000000048947 */ /* 0x000fea0003800000 */
[----:B------:R0:W5:Y:S02]  /*46e0*/  LDG.E.LTC128B R18, desc[UR36][R8.64+0xe4] ;  /* 0x0000e42408127981 */ /* 0x000164000c1e1920 */
.L_x_104:
[----:B------:R-:W-:Y:S05]  /*46f0*/  BSYNC B1 ;  /* 0x0000000000017941 */ /* 0x000fea0003800000 */
.L_x_103:
[----:B-----5:R-:W-:-:S04]  /*4700*/  FMUL R18, R18, R57 ;  /* 0x0000003912127220 */ /* 0x020fc80000400000 */
[----:B------:R-:W-:Y:S01]  /*4710*/  FFMA R55, R55, R56, R18 ;  /* 0x0000003837377223 */ /* 0x000fe20000000012 */
[----:B------:R-:W-:Y:S06]  /*4720*/  @!P0 BRA `(.L_x_105) ;  /* 0x0000000400e08947 */ /* 0x000fec0003800000 */
[----:B------:R0:W-:Y:S01]  /*4730*/  STG.E desc[UR36][R10.64+0xe4], R55 ;  /* 0x0000e4370a007986 */ /* 0x0001e2000c101924 */
[----:B------:R-:W-:Y:S05]  /*4740*/  BRA `(.L_x_105) ;  /* 0x0000000400d87947 */ /* 0x000fea0003800000 */
.L_x_44:
[----:B------:R-:W-:Y:S01]  /*4750*/  ULDC.64 UR4, c[0x0][0x5c0] ;  /* 0x0001700000047ab9 */ /* 0x000fe20000000a00 */
[----:B------:R-:W-:Y:S01]  /*4760*/  ISETP.GT.AND P0, PT, R74, 0x1, PT ;  /* 0x000000014a00780c */ /* 0x000fe20003f04270 */
[-C--:B------:R-:W-:Y:S01]  /*4770*/  FMUL R3, R24, R56.reuse ;  /* 0x0000003818037220 */ /* 0x080fe20000400000 */
[----:B------:R-:W-:Y:S01]  /*4780*/  LEA R4, P2, R72, UR4, 0x2 ;  /* 0x0000000448047c11 */ /* 0x000fe2000f8410ff */
[-C--:B------:R-:W-:Y:S01]  /*4790*/  FMUL R25, R25, R56.reuse ;  /* 0x0000003819197220 */ /* 0x080fe20000400000 */
[----:B------:R-:W-:Y:S01]  /*47a0*/  ISETP.GT.AND P4, PT, R0, RZ, P0 ;  /* 0x000000ff0000720c */ /* 0x000fe20000784270 */
[-C--:B------:R-:W-:Y:S01]  /*47b0*/  FMUL R9, R26, R56.reuse ;  /* 0x000000381a097220 */ /* 0x080fe20000400000 */
[----:B------:R-:W-:Y:S01]  /*47c0*/  LEA.HI.X R5, R72, UR5, R7, 0x2, P2 ;  /* 0x0000000548057c11 */ /* 0x000fe200090f1407 */
[-C--:B------:R-:W-:Y:S01]  /*47d0*/  FMUL R27, R27, R56.reuse ;  /* 0x000000381b1b7220 */ /* 0x080fe20000400000 */
[----:B------:R-:W-:Y:S01]  /*47e0*/  ISETP.GT.AND P2, PT, R0, 0x8, P1 ;  /* 0x000000080000780c */ /* 0x000fe20000f44270 */
[----:B------:R-:W-:Y:S01]  /*47f0*/  FMUL R29, R29, R56 ;  /* 0x000000381d1d7220 */ /* 0x000fe20000400000 */
[C---:B------:R-:W-:Y:S01]  /*4800*/  SHF.L.U64.HI R7, R65.reuse, 0x2, R64 ;  /* 0x0000000241077819 */ /* 0x040fe20000010240 */
[----:B------:R0:W-:Y:S01]  /*4810*/  @P3 STG.E desc[UR36][R4.64], R3 ;  /* 0x0000000304003986 */ /* 0x0001e2000c101924 */
[----:B------:R-:W-:Y:S01]  /*4820*/  LEA R6, P3, R65, R4, 0x2 ;  /* 0x0000000441067211 */ /* 0x000fe200078610ff */
[-C--:B------:R-:W-:Y:S01]  /*4830*/  FMUL R31, R31, R56.reuse ;  /* 0x000000381f1f7220 */ /* 0x080fe20000400000 */
[----:B------:R-:W-:Y:S01]  /*4840*/  ISETP.GT.AND P1, PT, R74, 0x8, PT ;  /* 0x000000084a00780c */ /* 0x000fe20003f24270 */
[-C--:B------:R-:W-:Y:S01]  /*4850*/  FMUL R33, R33, R56.reuse ;  /* 0x0000003821217220 */ /* 0x080fe20000400000 */
[----:B------:R-:W-:Y:S01]  /*4860*/  ISETP.GT.AND P0, PT, R0, 0x8, P0 ;  /* 0x000000080000780c */ /* 0x000fe20000704270 */
[----:B------:R-:W-:Y:S01]  /*4870*/  IMAD.X R7, R7, 0x1, R5, P3 ;  /* 0x0000000107077824 */ /* 0x000fe200018e0605 */
[----:B------:R-:W-:Y:S01]  /*4880*/  ISETP.GT.AND P3, PT, R74, 0x9, PT ;  /* 0x000000094a00780c */ /* 0x000fe20003f64270 */
[----:B------:R-:W-:Y:S01]  /*4890*/  @P4 STG.E desc[UR36][R4.64+0x4], R25 ;  /* 0x0000041904004986 */ /* 0x000fe2000c101924 */
[C---:B------:R-:W-:Y:S01]  /*48a0*/  ISETP.GT.AND P4, PT, R0.reuse, RZ, P1 ;  /* 0x000000ff0000720c */ /* 0x040fe20000f84270 */
[-C--:B------:R-:W-:Y:S01]  /*48b0*/  FMUL R35, R35, R56.reuse ;  /* 0x0000003823237220 */ /* 0x080fe20000400000 */
[C---:B------:R-:W-:Y:S01]  /*48c0*/  ISETP.GT.AND P1, PT, R0.reuse, 0x8, P1 ;  /* 0x000000080000780c */ /* 0x040fe20000f24270 */
[----:B------:R1:W-:Y:S01]  /*48d0*/  @P2 STG.E desc[UR36][R6.64], R9 ;  /* 0x0000000906002986 */ /* 0x0003e2000c101924 */
[----:B------:R-:W-:Y:S01]  /*48e0*/  ISETP.GT.AND P2, PT, R0, RZ, P3 ;  /* 0x000000ff0000720c */ /* 0x000fe20001f44270 */
[-C--:B0-----:R-:W-:Y:S01]  /*48f0*/  FMUL R3, R28, R56.reuse ;  /* 0x000000381c037220 */ /* 0x081fe20000400000 */
[----:B------:R-:W-:Y:S01]  /*4900*/  ISETP.GT.AND P3, PT, R0, 0x8, P3 ;  /* 0x000000080000780c */ /* 0x000fe20001f64270 */
[-C--:B------:R-:W-:Y:S01]  /*4910*/  FMUL R37, R37, R56.reuse ;  /* 0x0000003825257220 */ /* 0x080fe20000400000 */
[-C--:B------:R-:W-:Y:S01]  /*4920*/  FMUL R39, R39, R56.reuse ;  /* 0x0000003827277220 */ /* 0x080fe20000400000 */
[----:B------:R-:W-:Y:S01]  /*4930*/  @P0 STG.E desc[UR36][R6.64+0x4], R27 ;  /* 0x0000041b06000986 */ /* 0x000fe2000c101924 */
[----:B------:R-:W-:Y:S01]  /*4940*/  ISETP.GT.AND P0, PT, R74, 0x10, PT ;  /* 0x000000104a00780c */ /* 0x000fe20003f04270 */
[-C--:B------:R-:W-:Y:S01]  /*4950*/  FMUL R41, R41, R56.reuse ;  /* 0x0000003829297220 */ /* 0x080fe20000400000 */
[-C--:B------:R-:W-:Y:S01]  /*4960*/  FMUL R43, R43, R56.reuse ;  /* 0x000000382b2b7220 */ /* 0x080fe20000400000 */
[----:B------:R0:W-:Y:S01]  /*4970*/  @P4 STG.E desc[UR36][R4.64+0x20], R3 ;  /* 0x0000200304004986 */ /* 0x0001e2000c101924 */
[----:B------:R-:W-:Y:S01]  /*4980*/  ISETP.GT.AND P4, PT, R0, RZ, P0 ;  /* 0x000000ff0000720c */ /* 0x000fe20000784270 */
[-C--:B-1----:R-:W-:Y:S01]  /*4990*/  FMUL R9, R30, R56.reuse ;  /* 0x000000381e097220 */ /* 0x082fe20000400000 */
[----:B------:R-:W-:Y:S01]  /*49a0*/  ISETP.GT.AND P0, PT, R0, 0x8, P0 ;  /* 0x000000080000780c */ /* 0x000fe20000704270 */
[----:B------:R-:W-:Y:S01]  /*49b0*/  @P2 STG.E desc[UR36][R4.64+0x24], R29 ;  /* 0x0000241d04002986 */ /* 0x000fe2000c101924 */
[----:B------:R-:W-:Y:S01]  /*49c0*/  ISETP.GT.AND P2, PT, R74, 0x11, PT ;  /* 0x000000114a00780c */ /* 0x000fe20003f44270 */
[-C--:B------:R-:W-:Y:S01]  /*49d0*/  FMUL R45, R45, R56.reuse ;  /* 0x000000382d2d7220 */ /* 0x080fe20000400000 */
[-C--:B------:R-:W-:Y:S01]  /*49e0*/  FMUL R47, R47, R56.reuse ;  /* 0x000000382f2f7220 */ /* 0x080fe20000400000 */
[----:B------:R1:W-:Y:S01]  /*49f0*/  @P1 STG.E desc[UR36][R6.64+0x20], R9 ;  /* 0x0000200906001986 */ /* 0x0003e2000c101924 */
[C---:B------:R-:W-:Y:S01]  /*4a00*/  ISETP.GT.AND P1, PT, R0.reuse, RZ, P2 ;  /* 0x000000ff0000720c */ /* 0x040fe20001724270 */
[-C--:B------:R-:W-:Y:S01]  /*4a10*/  FMUL R49, R49, R56.reuse ;  /* 0x0000003831317220 */ /* 0x080fe20000400000 */
[----:B------:R-:W-:Y:S01]  /*4a20*/  ISETP.GT.AND P2, PT, R0, 0x8, P2 ;  /* 0x000000080000780c */ /* 0x000fe20001744270 */
[-C--:B0-----:R-:W-:Y:S01]  /*4a30*/  FMUL R3, R32, R56.reuse ;  /* 0x0000003820037220 */ /* 0x081fe20000400000 */
[----:B------:R-:W-:Y:S01]  /*4a40*/  @P3 STG.E desc[UR36][R6.64+0x24], R31 ;  /* 0x0000241f06003986 */ /* 0x000fe2000c101924 */
[----:B------:R-:W-:Y:S01]  /*4a50*/  ISETP.GT.AND P3, PT, R74, 0x18, PT ;  /* 0x000000184a00780c */ /* 0x000fe20003f64270 */
[-C--:B------:R-:W-:Y:S01]  /*4a60*/  FMUL R51, R51, R56.reuse ;  /* 0x0000003833337220 */ /* 0x080fe20000400000 */
[-C--:B------:R-:W-:Y:S01]  /*4a70*/  FMUL R53, R53, R56.reuse ;  /* 0x0000003835357220 */ /* 0x080fe20000400000 */
[----:B------:R0:W-:Y:S01]  /*4a80*/  @P4 STG.E desc[UR36][R4.64+0x40], R3 ;  /* 0x0000400304004986 */ /* 0x0001e2000c101924 */
[----:B------:R-:W-:Y:S01]  /*4a90*/  ISETP.GT.AND P4, PT, R0, RZ, P3 ;  /* 0x000000ff0000720c */ /* 0x000fe20001f84270 */
[-C--:B------:R-:W-:Y:S01]  /*4aa0*/  FMUL R11, R54, R56.reuse ;  /* 0x00000038360b7220 */ /* 0x080fe20000400000 */
[-C--:B-1----:R-:W-:Y:S01]  /*4ab0*/  FMUL R9, R34, R56.reuse ;  /* 0x0000003822097220 */ /* 0x082fe20000400000 */
[----:B------:R-:W-:Y:S01]  /*4ac0*/  ISETP.GT.AND P3, PT, R0, 0x8, P3 ;  /* 0x000000080000780c */ /* 0x000fe20001f64270 */
[----:B------:R-:W-:Y:S01]  /*4ad0*/  @P1 STG.E desc[UR36][R4.64+0x44], R33 ;  /* 0x0000442104001986 */ /* 0x000fe2000c101924 */
[----:B------:R-:W-:Y:S01]  /*4ae0*/  ISETP.GT.AND P1, PT, R74, 0x19, PT ;  /* 0x000000194a00780c */ /* 0x000fe20003f24270 */
[----:B------:R-:W-:-:S02]  /*4af0*/  FMUL R55, R55, R56 ;  /* 0x0000003837377220 */ /* 0x000fc40000400000 */
[----:B------:R1:W-:Y:S01]  /*4b00*/  @P0 STG.E desc[UR36][R6.64+0x40], R9 ;  /* 0x0000400906000986 */ /* 0x0003e2000c101924 */
[----:B------:R-:W-:Y:S01]  /*4b10*/  ISETP.GT.AND P0, PT, R0, RZ, P1 ;  /* 0x000000ff0000720c */ /* 0x000fe20000f04270 */
[-C--:B0-----:R-:W-:Y:S02]  /*4b20*/  FMUL R3, R36, R56.reuse ;  /* 0x0000003824037220 */ /* 0x081fe40000400000 */
[----:B------:R-:W-:Y:S01]  /*4b30*/  @P2 STG.E desc[UR36][R6.64+0x44], R35 ;  /* 0x0000442306002986 */ /* 0x000fe2000c101924 */
[----:B------:R-:W-:Y:S02]  /*4b40*/  ISETP.GT.AND P2, PT, R74, 0x20, PT ;  /* 0x000000204a00780c */ /* 0x000fe40003f44270 */
[C---:B------:R-:W-:Y:S01]  /*4b50*/  ISETP.GT.AND P1, PT, R0.reuse, 0x8, P1 ;  /* 0x000000080000780c */ /* 0x040fe20000f24270 */
[----:B------:R0:W-:Y:S01]  /*4b60*/  @P4 STG.E desc[UR36][R4.64+0x60], R3 ;  /* 0x0000600304004986 */ /* 0x0001e2000c101924 */
[C---:B------:R-:W-:Y:S02]  /*4b70*/  ISETP.GT.AND P4, PT, R0.reuse, RZ, P2 ;  /* 0x000000ff0000720c */ /* 0x040fe40001784270 */
[----:B------:R-:W-:Y:S01]  /*4b80*/  ISETP.GT.AND P2, PT, R0, 0x8, P2 ;  /* 0x000000080000780c */ /* 0x000fe20001744270 */
[----:B-1----:R-:W-:-:S02]  /*4b90*/  FMUL R9, R38, R56 ;  /* 0x0000003826097220 */ /* 0x002fc40000400000 */
[----:B------:R-:W-:Y:S01]  /*4ba0*/  @P0 STG.E desc[UR36][R4.64+0x64], R37 ;  /* 0x0000642504000986 */ /* 0x000fe2000c101924 */
[----:B------:R-:W-:-:S03]  /*4bb0*/  ISETP.GT.AND P0, PT, R74, 0x21, PT ;  /* 0x000000214a00780c */ /* 0x000fc60003f04270 */
[----:B------:R1:W-:Y:S01]  /*4bc0*/  @P3 STG.E desc[UR36][R6.64+0x60], R9 ;  /* 0x0000600906003986 */ /* 0x0003e2000c101924 */
[----:B------:R-:W-:Y:S01]  /*4bd0*/  ISETP.GT.AND P3, PT, R0, RZ, P0 ;  /* 0x000000ff0000720c */ /* 0x000fe20000764270 */
[----:B0-----:R-:W-:Y:S01]  /*4be0*/  FMUL R3, R40, R56 ;  /* 0x0000003828037220 */ /* 0x001fe20000400000 */
[----:B------:R-:W-:Y:S01]  /*4bf0*/  ISETP.GT.AND P0, PT, R0, 0x8, P0 ;  /* 0x000000080000780c */ /* 0x000fe20000704270 */
[----:B------:R-:W-:Y:S01]  /*4c00*/  @P1 STG.E desc[UR36][R6.64+0x64], R39 ;  /* 0x0000642706001986 */ /* 0x000fe2000c101924 */
[----:B------:R-:W-:-:S03]  /*4c10*/  ISETP.GT.AND P1, PT, R74, 0x28, PT ;  /* 0x000000284a00780c */ /* 0x000fc60003f24270 */
[----:B------:R0:W-:Y:S01]  /*4c20*/  @P4 STG.E desc[UR36][R4.64+0x80], R3 ;  /* 0x0000800304004986 */ /* 0x0001e2000c101924 */
[C---:B------:R-:W-:Y:S02]  /*4c30*/  ISETP.GT.AND P4, PT, R0.reuse, RZ, P1 ;  /* 0x000000ff0000720c */ /* 0x040fe40000f84270 */
[----:B------:R-:W-:Y:S01]  /*4c40*/  ISETP.GT.AND P1, PT, R0, 0x8, P1 ;  /* 0x000000080000780c */ /* 0x000fe20000f24270 */
[----:B-1----:R-:W-:Y:S02]  /*4c50*/  FMUL R9, R42, R56 ;  /* 0x000000382a097220 */ /* 0x002fe40000400000 */
        /* <DEDUP_REMOVED lines=21> */
[----:B------:R-:W-:Y:S01]  /*4db0*/  ISETP.GT.AND P4, PT, R74, 0x38, PT ;  /* 0x000000384a00780c */ /* 0x000fe20003f84270 */
[----:B-1----:R-:W-:-:S04]  /*4dc0*/  FMUL R9, R50, R56 ;  /* 0x0000003832097220 */ /* 0x002fc80000400000 */
[----:B------:R-:W-:Y:S01]  /*4dd0*/  @P1 STG.E desc[UR36][R4.64+0xc4], R49 ;  /* 0x0000c43104001986 */ /* 0x000fe2000c101924 */
[C---:B------:R-:W-:Y:S02]  /*4de0*/  ISETP.GT.AND P1, PT, R0.reuse, RZ, P4 ;  /* 0x000000ff0000720c */ /* 0x040fe40002724270 */
[C---:B------:R-:W-:Y:S01]  /*4df0*/  ISETP.GT.AND P4, PT, R0.reuse, 0x8, P4 ;  /* 0x000000080000780c */ /* 0x040fe20002784270 */
[----:B------:R-:W-:Y:S01]  /*4e00*/  @P0 STG.E desc[UR36][R6.64+0xc0], R9 ;  /* 0x0000c00906000986 */ /* 0x000fe2000c101924 */
[----:B------:R-:W-:Y:S01]  /*4e10*/  ISETP.GT.AND P0, PT, R0, RZ, P3 ;  /* 0x000000ff0000720c */ /* 0x000fe20001f04270 */
[----:B0-----:R-:W-:Y:S01]  /*4e20*/  FMUL R3, R52, R56 ;  /* 0x0000003834037220 */ /* 0x001fe20000400000 */
[----:B------:R-:W-:Y:S01]  /*4e30*/  ISETP.GT.AND P3, PT, R0, 0x8, P3 ;  /* 0x000000080000780c */ /* 0x000fe20001f64270 */
[----:B------:R-:W-:Y:S06]  /*4e40*/  @P2 STG.E desc[UR36][R6.64+0xc4], R51 ;  /* 0x0000c43306002986 */ /* 0x000fec000c101924 */
[----:B------:R-:W-:Y:S04]  /*4e50*/  @P1 STG.E desc[UR36][R4.64+0xe0], R3 ;  /* 0x0000e00304001986 */ /* 0x000fe8000c101924 */
[----:B------:R0:W-:Y:S02]  /*4e60*/  @P0 STG.E desc[UR36][R4.64+0xe4], R53 ;  /* 0x0000e43504000986 */ /* 0x0001e4000c101924 */
[----:B0-----:R-:W-:-:S02]  /*4e70*/  @P4 IMAD.MOV.U32 R4, RZ, RZ, R6 ;  /* 0x000000ffff044224 */ /* 0x001fc400078e0006 */
[----:B------:R-:W-:-:S05]  /*4e80*/  @P4 IMAD.MOV.U32 R5, RZ, RZ, R7 ;  /* 0x000000ffff054224 */ /* 0x000fca00078e0007 */
[----:B------:R0:W-:Y:S04]  /*4e90*/  @P4 STG.E desc[UR36][R4.64+0xe0], R11 ;  /* 0x0000e00b04004986 */ /* 0x0001e8000c101924 */
[----:B------:R0:W-:Y:S02]  /*4ea0*/  @P3 STG.E desc[UR36][R6.64+0xe4], R55 ;  /* 0x0000e43706003986 */ /* 0x0001e4000c101924 */
.L_x_105:
[----:B------:R-:W-:Y:S05]  /*4eb0*/  BSYNC B0 ;  /* 0x0000000000007941 */ /* 0x000fea0003800000 */
.L_x_43:
[----:B---3--:R-:W-:Y:S01]  /*4ec0*/  IMAD.U32 R3, RZ, RZ, UR58 ;  /* 0x0000003aff037e24 */ /* 0x008fe2000f8e00ff */
[----:B------:R-:W-:Y:S01]  /*4ed0*/  ULDC.64 UR4, c[0x0][0x650] ;  /* 0x0001940000047ab9 */ /* 0x000fe20000000a00 */
[----:B------:R3:W-:Y:S01]  /*4ee0*/  SYNCS.ARRIVE.TRANS64.A1T0 RZ, [R70+UR47], RZ ;  /* 0x000000ff46ff79a7 */ /* 0x0007e2000810002f */
[----:B------:R-:W-:Y:S01]  /*4ef0*/  PRMT R0, RZ, 0x7610, R0 ;  /* 0x00007610ff007816 */ /* 0x000fe20000000000 */
[----:B------:R-:W-:Y:S01]  /*4f00*/  IMAD.MOV.U32 R22, RZ, RZ, -0x1 ;  /* 0xffffffffff167424 */ /* 0x000fe200078e00ff */
[----:B------:R-:W-:Y:S01]  /*4f10*/  LEA R16, P0, R3, R16, 0x1 ;  /* 0x0000001003107211 */ /* 0x000fe200078008ff */
[----:B------:R-:W-:Y:S02]  /*4f20*/  IMAD.MOV.U32 R18, RZ, RZ, -0x1 ;  /* 0xffffffffff127424 */ /* 0x000fe400078e00ff */
[----:B------:R-:W-:Y:S01]  /*4f30*/  IMAD.MOV.U32 R19, RZ, RZ, -0x1 ;  /* 0xffffffffff137424 */ /* 0x000fe200078e00ff */
[----:B------:R-:W-:Y:S02]  /*4f40*/  IADD3.X R17, R17, UR44, RZ, P0, !PT ;  /* 0x0000002c11117c10 */ /* 0x000fe400087fe4ff */
[----:B------:R-:W-:-:S04]  /*4f50*/  ISETP.GE.U32.AND P0, PT, R16, UR4, PT ;  /* 0x0000000410007c0c */ /* 0x000fc8000bf06070 */
[----:B------:R-:W-:-:S13]  /*4f60*/  ISETP.GE.U32.AND.EX P0, PT, R17, UR5, PT, P0 ;  /* 0x0000000511007c0c */ /* 0x000fda000bf06100 */
[----:B---3--:R-:W-:Y:S05]  /*4f70*/  @P0 BRA `(.L_x_106) ;  /* 0x00000004004c0947 */ /* 0x008fea0003800000 */
[----:B0---4-:R-:W0:Y:S01]  /*4f80*/  LDC.64 R10, c[0x0][0x628] ;  /* 0x00018a00ff0a7b82 */ /* 0x011e220000000a00 */
[----:B------:R-:W3:Y:S01]  /*4f90*/  S2R R12, SR_CTAID.X ;  /* 0x00000000000c7919 */ /* 0x000ee20000002500 */
[----:B-1----:R-:W-:Y:S02]  /*4fa0*/  IMAD.MOV.U32 R8, RZ, RZ, R16 ;  /* 0x000000ffff087224 */ /* 0x002fe400078e0010 */
[----:B------:R-:W-:Y:S01]  /*4fb0*/  IMAD.MOV.U32 R9, RZ, RZ, R17 ;  /* 0x000000ffff097224 */ /* 0x000fe200078e0011 */
[----:B------:R-:W1:Y:S03]  /*4fc0*/  S2R R18, SR_CTAID.Y ;  /* 0x0000000000127919 */ /* 0x000e660000002600 */
[----:B------:R-:W4:Y:S08]  /*4fd0*/  LDC R0, c[0x0][0x630] ;  /* 0x00018c00ff007b82 */ /* 0x000f300000000800 */
[----:B------:R-:W1:Y:S01]  /*4fe0*/  LDC.64 R14, c[0x0][0x620] ;  /* 0x00018800ff0e7b82 */ /* 0x000e620000000a00 */
[----:B0-----:R-:W-:-:S04]  /*4ff0*/  ISETP.NE.U32.AND P0, PT, R10, RZ, PT ;  /* 0x000000ff0a00720c */ /* 0x001fc80003f05070 */
[----:B------:R-:W-:-:S13]  /*5000*/  ISETP.NE.AND.EX P0, PT, R11, RZ, PT, P0 ;  /* 0x000000ff0b00720c */ /* 0x000fda0003f05300 */
[----:B-1-34-:R-:W-:Y:S05]  /*5010*/  @!P0 BRA `(.L_x_107) ;  /* 0x0000000000288947 */ /* 0x01afea0003800000 */
        /* <DEDUP_REMOVED lines=10> */
.L_x_107:
[-CC-:B------:R-:W-:Y:S01]  /*50c0*/  SHF.R.U64 R19, R8, R0.reuse, R9.reuse ;  /* 0x0000000008137219 */ /* 0x180fe20000001209 */
[----:B------:R-:W0:Y:S01]  /*50d0*/  LDC.64 R24, c[0x0][0x640] ;  /* 0x00019000ff187b82 */ /* 0x000e220000000a00 */
[----:B------:R-:W-:Y:S01]  /*50e0*/  SHF.R.U32.HI R0, RZ, R0, R9 ;  /* 0x00000000ff007219 */ /* 0x000fe20000011609 */
[----:B------:R-:W-:Y:S01]  /*50f0*/  ULDC UR4, c[0x0][0x150] ;  /* 0x0000540000047ab9 */ /* 0x000fe20000000800 */
[----:B------:R-:W-:Y:S02]  /*5100*/  IADD3 R3, P0, RZ, -R19, RZ ;  /* 0x80000013ff037210 */ /* 0x000fe40007f1e0ff */
[----:B------:R-:W-:-:S03]  /*5110*/  I2FP.F32.U32 R7, R12 ;  /* 0x0000000c00077245 */ /* 0x000fc60000201000 */
[----:B------:R-:W1:Y:S01]  /*5120*/  LDC R6, c[0x0][0x618] ;  /* 0x00018600ff067b82 */ /* 0x000e620000000800 */
[----:B------:R-:W-:Y:S02]  /*5130*/  IMAD.X R5, RZ, RZ, ~R0, P0 ;  /* 0x000000ffff057224 */ /* 0x000fe400000e0e00 */
[----:B------:R-:W-:Y:S01]  /*5140*/  FMUL R7, R7, UR4 ;  /* 0x0000000407077c20 */ /* 0x000fe20008400000 */
[----:B------:R-:W-:Y:S01]  /*5150*/  ULDC UR4, c[0x0][0x154] ;  /* 0x0000550000047ab9 */ /* 0x000fe20000000800 */
[-C--:B------:R-:W-:Y:S02]  /*5160*/  IMAD R0, R5, R14.reuse, RZ ;  /* 0x0000000e05007224 */ /* 0x080fe400078e02ff */
[C---:B------:R-:W-:Y:S01]  /*5170*/  IMAD.WIDE.U32 R4, R3.reuse, R14, R16 ;  /* 0x0000000e03047225 */ /* 0x040fe200078e0010 */
[----:B------:R-:W3:Y:S01]  /*5180*/  LDC R11, c[0x0][0x608] ;  /* 0x00018200ff0b7b82 */ /* 0x000ee20000000800 */
[----:B------:R-:W4:Y:S02]  /*5190*/  F2I.U32.TRUNC.NTZ R7, R7 ;  /* 0x0000000700077305 */ /* 0x000f24000020f000 */
[----:B------:R-:W-:-:S04]  /*51a0*/  IMAD R3, R3, R15, R0 ;  /* 0x0000000f03037224 */ /* 0x000fc800078e0200 */
[----:B------:R-:W-:Y:S01]  /*51b0*/  IMAD.IADD R3, R5, 0x1, R3 ;  /* 0x0000000105037824 */ /* 0x000fe200078e0203 */
[----:B------:R-:W2:Y:S01]  /*51c0*/  LDC R8, c[0x0][0x658] ;  /* 0x00019600ff087b82 */ /* 0x000ea20000000800 */
[----:B------:R-:W-:Y:S02]  /*51d0*/  I2FP.F32.U32 R5, R18 ;  /* 0x0000001200057245 */ /* 0x000fe40000201000 */
[----:B0-----:R-:W-:-:S04]  /*51e0*/  ISETP.NE.U32.AND P0, PT, R24, RZ, PT ;  /* 0x000000ff1800720c */ /* 0x001fc80003f05070 */
[----:B------:R-:W-:Y:S01]  /*51f0*/  ISETP.NE.AND.EX P0, PT, R25, RZ, PT, P0 ;  /* 0x000000ff1900720c */ /* 0x000fe20003f05300 */
[----:B------:R-:W0:Y:S01]  /*5200*/  LDC R9, c[0x0][0x144] ;  /* 0x00005100ff097b82 */ /* 0x000e220000000800 */
[-C--:B-1----:R-:W-:Y:S01]  /*5210*/  SHF.R.U32.HI R0, RZ, R6.reuse, R3 ;  /* 0x00000006ff007219 */ /* 0x082fe20000011603 */
[----:B----4-:R-:W-:Y:S01]  /*5220*/  IMAD.MOV R7, RZ, RZ, -R7 ;  /* 0x000000ffff077224 */ /* 0x010fe200078e0a07 */
[----:B------:R-:W-:Y:S01]  /*5230*/  SHF.R.U64 R13, R4, R6, R3 ;  /* 0x00000006040d7219 */ /* 0x000fe20000001203 */
[----:B------:R-:W-:-:S04]  /*5240*/  FMUL R6, R5, UR4 ;  /* 0x0000000405067c20 */ /* 0x000fc80008400000 */
[----:B------:R-:W1:Y:S01]  /*5250*/  LDC R21, c[0x0][0x148] ;  /* 0x00005200ff157b82 */ /* 0x000e620000000800 */
[-CC-:B---3--:R-:W-:Y:S02]  /*5260*/  SHF.R.U64 R10, R13, R11.reuse, R0.reuse ;  /* 0x0000000b0d0a7219 */ /* 0x188fe40000001200 */
[----:B------:R-:W-:Y:S02]  /*5270*/  SHF.R.U32.HI R3, RZ, R11, R0 ;  /* 0x0000000bff037219 */ /* 0x000fe40000011600 */
[----:B------:R3:W4:Y:S03]  /*5280*/  F2I.U32.TRUNC.NTZ R0, R6 ;  /* 0x0000000600007305 */ /* 0x000726000020f000 */
[----:B------:R-:W1:Y:S01]  /*5290*/  LDC R14, c[0x0][0x648] ;  /* 0x00019200ff0e7b82 */ /* 0x000e620000000800 */
[-CC-:B--2---:R-:W-:Y:S02]  /*52a0*/  SHF.R.U64 R15, R10, R8.reuse, R3.reuse ;  /* 0x000000080a0f7219 */ /* 0x184fe40000001203 */
[----:B------:R-:W-:-:S03]  /*52b0*/  SHF.R.U32.HI R5, RZ, R8, R3 ;  /* 0x00000008ff057219 */ /* 0x000fc60000011603 */
[----:B------:R-:W-:Y:S02]  /*52c0*/  IMAD.MOV.U32 R4, RZ, RZ, R15 ;  /* 0x000000ffff047224 */ /* 0x000fe400078e000f */
[----:B------:R-:W2:Y:S01]  /*52d0*/  LDC R20, c[0x0][0x638] ;  /* 0x00018e00ff147b82 */ /* 0x000ea20000000800 */
[----:B0-----:R-:W-:-:S07]  /*52e0*/  IMAD R23, R9, R7, R12 ;  /* 0x0000000709177224 */ /* 0x001fce00078e020c */
[----:B------:R-:W0:Y:S08]  /*52f0*/  LDC R26, c[0x0][0x610] ;  /* 0x00018400ff1a7b82 */ /* 0x000e300000000800 */
[----:B------:R-:W0:Y:S01]  /*5300*/  LDC R27, c[0x0][0x600] ;  /* 0x00018000ff1b7b82 */ /* 0x000e220000000800 */
[----:B---34-:R-:W-:Y:S05]  /*5310*/  @!P0 BRA `(.L_x_108) ;  /* 0x0000000000288947 */ /* 0x018fea0003800000 */
[----:B------:R-:W3:Y:S02]  /*5320*/  LDC R4, c[0x0][0x64c] ;  /* 0x00019300ff047b82 */ /* 0x000ee40000000800 */
[----:B---3--:R-:W-:-:S05]  /*5330*/  IADD3 R3, P0, R15, R4, RZ ;  /* 0x000000040f037210 */ /* 0x008fca0007f1e0ff */
        /* <DEDUP_REMOVED lines=8> */
.L_x_108:
[----:B------:R-:W-:Y:S02]  /*53c0*/  ISETP.NE.AND P0, PT, R2, 0x1, PT ;  /* 0x000000010200780c */ /* 0x000fe40003f05270 */
[----:B-1----:R-:W-:Y:S01]  /*53d0*/  SHF.R.U64 R3, R4, R14, R5 ;  /* 0x0000000e04037219 */ /* 0x002fe20000001205 */
[----:B------:R-:W-:Y:S01]  /*53e0*/  IMAD.MOV R5, RZ, RZ, -R0 ;  /* 0x000000ffff057224 */ /* 0x000fe200078e0a00 */
[----:B------:R-:W-:-:S03]  /*53f0*/  LOP3.LUT R0, R10, R67, RZ, 0xc0, !PT ;  /* 0x000000430a007212 */ /* 0x000fc600078ec0ff */
[----:B------:R-:W-:Y:S02]  /*5400*/  IMAD.MOV R4, RZ, RZ, -R3 ;  /* 0x000000ffff047224 */ /* 0x000fe400078e0a03 */
[----:B------:R-:W-:Y:S01]  /*5410*/  IMAD R22, R63, R3, R0 ;  /* 0x000000033f167224 */ /* 0x000fe200078e0200 */
[----:B------:R-:W-:Y:S01]  /*5420*/  LOP3.LUT R3, R13, R66, RZ, 0xc0, !PT ;  /* 0x000000420d037212 */ /* 0x000fe200078ec0ff */
[----:B--2---:R-:W-:Y:S02]  /*5430*/  IMAD R0, R4, R20, R15 ;  /* 0x0000001404007224 */ /* 0x004fe400078e020f */
[----:B------:R-:W-:Y:S02]  /*5440*/  @P0 IMAD R23, R21, R5, R18 ;  /* 0x0000000515170224 */ /* 0x000fe400078e0212 */
[----:B0-----:R-:W-:Y:S02]  /*5450*/  IMAD R3, R0, R27, R3 ;  /* 0x0000001b00037224 */ /* 0x001fe400078e0203 */
[----:B------:R-:W-:-:S02]  /*5460*/  IMAD R22, R22, R26, R23 ;  /* 0x0000001a16167224 */ /* 0x000fc400078e0217 */
[----:B------:R-:W-:-:S03]  /*5470*/  IMAD.MOV.U32 R4, RZ, RZ, 0x1 ;  /* 0x00000001ff047424 */ /* 0x000fc600078e00ff */
[----:B------:R-:W-:Y:S02]  /*5480*/  SEL R18, R3, R22, !P0 ;  /* 0x0000001603127207 */ /* 0x000fe40004000000 */
[----:B------:R-:W-:Y:S02]  /*5490*/  PRMT R0, R4, 0x7610, R0 ;  /* 0x0000761004007816 */ /* 0x000fe40000000000 */
[----:B------:R-:W-:-:S07]  /*54a0*/  SEL R22, R22, R3, !P0 ;  /* 0x0000000316167207 */ /* 0x000fce0004000000 */
.L_x_106:
[----:B------:R-:W-:Y:S01]  /*54b0*/  UIMAD.WIDE.U32 UR4, UR38, 0x24924925, URZ ;  /* 0x24924925260478a5 */ /* 0x000fe2000f8e003f */
[----:B------:R-:W-:Y:S02]  /*54c0*/  LOP3.LUT P0, RZ, R0, 0xff, RZ, 0xc0, !PT ;  /* 0x000000ff00ff7812 */ /* 0x000fe4000780c0ff */
[----:B------:R-:W-:Y:S01]  /*54d0*/  LOP3.LUT R76, R76, 0x1, RZ, 0x3c, !PT ;  /* 0x000000014c4c7812 */ /* 0x000fe200078e3cff */
[----:B------:R-:W-:-:S04]  /*54e0*/  UIADD3 UR4, UR38, -UR5, URZ ;  /* 0x8000000526047290 */ /* 0x000fc8000fffe03f */
[----:B------:R-:W-:-:S04]  /*54f0*/  ULEA.HI UR4, UR4, UR5, URZ, 0x1f ;  /* 0x0000000504047291 */ /* 0x000fc8000f8ff83f */
[----:B------:R-:W-:-:S04]  /*5500*/  USHF.R.U32.HI UR4, URZ, 0x2, UR4 ;  /* 0x000000023f047899 */ /* 0x000fc80008011604 */
[----:B------:R-:W-:Y:S01]  /*5510*/  UIMAD UR38, UR4, -0x7, UR38 ;  /* 0xfffffff9042678a4 */ /* 0x000fe2000f8e0226 */
[----:B------:R-:W-:Y:S11]  /*5520*/  @P0 BRA `(.L_x_109) ;  /* 0xffffffc000400947 */ /* 0x000ff6000383ffff */
[----:B------:R-:W-:Y:S05]  /*5530*/  EXIT ;  /* 0x000000000000794d */ /* 0x000fea0003800000 */
.L_x_13:
[----:B------:R-:W-:-:S08]  /*5540*/  ISETP.NE.AND P0, PT, RZ, UR4, PT ;  /* 0x00000004ff007c0c */ /* 0x000fd0000bf05270 */
[----:B------:R-:W0:-:S00]  /*5550*/  USETMAXREG.DEALLOC.CTAPOOL 0x28 ;  /* 0x00000028000079c8 */ /* 0x000e0000080e0500 */
[----:B------:R-:W-:Y:S05]  /*5560*/  @P0 EXIT ;  /* 0x000000000000094d */ /* 0x000fea0003800000 */
[----:B0-----:R-:W-:Y:S01]  /*5570*/  LOP3.LUT P0, RZ, R3, 0xff, RZ, 0xc0, !PT ;  /* 0x000000ff03ff7812 */ /* 0x001fe2000780c0ff */
[----:B------:R-:W-:Y:S02]  /*5580*/  IMAD.MOV.U32 R24, RZ, RZ, 0x1 ;  /* 0x00000001ff187424 */ /* 0x000fe400078e00ff */
[----:B------:R-:W-:-:S10]  /*5590*/  IMAD.MOV.U32 R25, RZ, RZ, RZ ;  /* 0x000000ffff197224 */ /* 0x000fd400078e00ff */
[----:B------:R-:W-:Y:S05]  /*55a0*/  @!P0 BRA `(.L_x_110) ;  /* 0x0000001000748947 */ /* 0x000fea0003800000 */
[C---:B------:R-:W-:Y:S01]  /*55b0*/  ISETP.NE.AND P1, PT, R23.reuse, RZ, PT ;  /* 0x000000ff1700720c */ /* 0x040fe20003f25270 */
[----:B------:R-:W-:Y:S01]  /*55c0*/  ULDC UR37, c[0x0][0x658] ;  /* 0x0001960000257ab9 */ /* 0x000fe20000000800 */
[----:B------:R-:W-:Y:S01]  /*55d0*/  LOP3.LUT P0, RZ, R0, 0x1f, RZ, 0xc0, !PT ;  /* 0x0000001f00ff7812 */ /* 0x000fe2000780c0ff */
[----:B------:R-:W-:Y:S01]  /*55e0*/  UMOV UR4, 0xffffffff ;  /* 0xffffffff00047882 */ /* 0x000fe20000000000 */
[----:B------:R-:W-:Y:S01]  /*55f0*/  LOP3.LUT R26, R26, 0xfffffffe, RZ, 0xc0, !PT ;  /* 0xfffffffe1a1a7812 */ /* 0x000fe200078ec0ff */
[----:B------:R-:W-:Y:S01]  /*5600*/  BSSY B7, `(.L_x_110) ;  /* 0x0000117000077945 */ /* 0x000fe20003800000 */
[----:B------:R-:W-:Y:S01]  /*5610*/  ISETP.NE.OR P0, PT, R23, RZ, !P0 ;  /* 0x000000ff1700720c */ /* 0x000fe20004705670 */
[----:B------:R-:W-:Y:S01]  /*5620*/  USHF.L.U32 UR4, UR4, UR37, URZ ;  /* 0x0000002504047299 */ /* 0x000fe2000800063f */
[----:B------:R-:W-:Y:S01]  /*5630*/  IMAD.MOV.U32 R27, RZ, RZ, 0x1 ;  /* 0x00000001ff1b7424 */ /* 0x000fe200078e00ff */
[----:B------:R-:W-:Y:S01]  /*5640*/  ULDC UR39, c[0x0][0x600] ;  /* 0x0001800000277ab9 */ /* 0x000fe20000000800 */
[----:B------:R-:W-:Y:S01]  /*5650*/  IMAD.MOV.U32 R24, RZ, RZ, 0x1 ;  /* 0x00000001ff187424 */ /* 0x000fe200078e00ff */
[----:B------:R-:W-:Y:S01]  /*5660*/  UMOV UR5, 0x1 ;  /* 0x0000000100057882 */ /* 0x000fe20000000000 */
[----:B------:R-:W-:Y:S01]  /*5670*/  IMAD.MOV.U32 R25, RZ, RZ, RZ ;  /* 0x000000ffff197224 */ /* 0x000fe200078e00ff */
[----:B------:R-:W-:Y:S01]  /*5680*/  @P1 LOP3.LUT R26, R26, 0x1, RZ, 0xfc, !PT ;  /* 0x000000011a1a1812 */ /* 0x000fe200078efcff */
[----:B------:R-:W-:-:S02]  /*5690*/  UIADD3 UR53, UR46, 0x1, URZ ;  /* 0x000000012e357890 */ /* 0x000fc4000fffe03f */
[----:B------:R-:W-:Y:S01]  /*56a0*/  ULOP3.LUT UR47, UR54, 0x2, URZ, 0xfc, !UPT ;  /* 0x00000002362f7892 */ /* 0x000fe2000f8efc3f */
[----:B------:R-:W-:Y:S01]  /*56b0*/  LOP3.LUT R26, R26, 0xfffffffb, RZ, 0xc0, !PT ;  /* 0xfffffffb1a1a7812 */ /* 0x000fe200078ec0ff */
[----:B------:R-:W-:Y:S02]  /*56c0*/  UIADD3 UR39, UR39, -0x1, URZ ;  /* 0xffffffff27277890 */ /* 0x000fe4000fffe03f */
[----:B------:R-:W-:Y:S01]  /*56d0*/  USHF.L.U32 UR37, UR5, UR37, URZ ;  /* 0x0000002505257299 */ /* 0x000fe2000800063f */
[----:B------:R-:W-:Y:S01]  /*56e0*/  @P0 LOP3.LUT R26, R26, 0x4, RZ, 0xfc, !PT ;  /* 0x000000041a1a0812 */ /* 0x000fe200078efcff */
[----:B------:R-:W-:Y:S01]  /*56f0*/  ULOP3.LUT UR38, URZ, UR4, URZ, 0x33, !UPT ;  /* 0x000000043f267292 */ /* 0x000fe2000f8e333f */
[----:B------:R-:W-:-:S11]  /*5700*/  ULDC.64 UR56, c[0x0][0x198] ;  /* 0x0000660000387ab9 */ /* 0x000fd60000000a00 */
.L_x_124:
[----:B------:R-:W-:-:S03]  /*5710*/  UMOV UR4, 0xffffffff ;  /* 0xffffffff00047882 */ /* 0x000fc60000000000 */
[----:B------:R-:W-:Y:S05]  /*5720*/  BRA.DIV UR4, `(.L_x_111) ;  /* 0x0000001604c47947 */ /* 0x000fea000b800000 */
[----:B------:R-:W-:-:S13]  /*5730*/  ELECT P6, URZ, PT ;  /* 0x00000000003f782f */ /* 0x000fda00038c0000 */
.L_x_142:
[----:B------:R-:W-:Y:S04]  /*5740*/  BSSY B6, `(.L_x_112) ;  /* 0x000008e000067945 */ /* 0x000fe80003800000 */
[----:B------:R-:W-:Y:S05]  /*5750*/  @!P6 BRA `(.L_x_113) ;  /* 0x000000080030e947 */ /* 0x000fea0003800000 */
[----:B------:R-:W0:Y:S01]  /*5760*/  S2R R3, SR_CgaCtaId ;  /* 0x0000000000037919 */ /* 0x000e220000008800 */
[----:B------:R-:W-:-:S04]  /*5770*/  MOV R28, 0x400 ;  /* 0x00000400001c7802 */ /* 0x000fc80000000f00 */
[----:B0-----:R-:W-:-:S05]  /*5780*/  LEA R28, R3, R28, 0x18 ;  /* 0x0000001c031c7211 */ /* 0x001fca00078ec0ff */
[----:B------:R-:W-:-:S05]  /*5790*/  VIADD R0, R28, 0x800 ;  /* 0x000008001c007836 */ /* 0x000fca0000000000 */
[----:B------:R-:W-:-:S13]  /*57a0*/  LOP3.LUT P0, RZ, R0, 0x9f, RZ, 0xc0, !PT ;  /* 0x0000009f00ff7812 */ /* 0x000fda000780c0ff */
[----:B------:R-:W-:Y:S05]  /*57b0*/  @!P0 BRA `(.L_x_114) ;  /* 0x0000000000408947 */ /* 0x000fea0003800000 */
[----:B------:R-:W-:Y:S01]  /*57c0*/  MOV R14, 0x0 ;  /* 0x00000000000e7802 */ /* 0x000fe20000000f00 */
[----:B------:R-:W-:Y:S01]  /*57d0*/  ULDC.64 UR4, c[0x4][0x70] ;  /* 0x01001c0000047ab9 */ /* 0x000fe20000000a00 */
[----:B------:R-:W-:Y:S01]  /*57e0*/  ULDC.64 UR6, c[0x4][0x8] ;  /* 0x0100020000067ab9 */ /* 0x000fe20000000a00 */
[----:B------:R-:W-:Y:S02]  /*57f0*/  IMAD.U32 R4, RZ, RZ, UR4 ;  /* 0x00000004ff047e24 */ /* 0x000fe4000f8e00ff */
[----:B------:R-:W-:Y:S01]  /*5800*/  IMAD.U32 R5, RZ, RZ, UR5 ;  /* 0x00000005ff057e24 */ /* 0x000fe2000f8e00ff */
[----:B------:R-:W0:Y:S01]  /*5810*/  LDC.64 R14, c[0x4][R14] ;  /* 0x010000000e0e7b82 */ /* 0x000e220000000a00 */
[----:B------:R-:W-:Y:S01]  /*5820*/  ULDC.64 UR4, c[0x4][0x78] ;  /* 0x01001e0000047ab9 */ /* 0x000fe20000000a00 */
[----:B------:R-:W-:Y:S02]  /*5830*/  IMAD.U32 R10, RZ, RZ, UR6 ;  /* 0x00000006ff0a7e24 */ /* 0x000fe4000f8e00ff */
[----:B------:R-:W-:-:S02]  /*5840*/  IMAD.U32 R6, RZ, RZ, UR4 ;  /* 0x00000004ff067e24 */ /* 0x000fc4000f8e00ff */
[----:B------:R-:W-:Y:S02]  /*5850*/  IMAD.U32 R7, RZ, RZ, UR5 ;  /* 0x00000005ff077e24 */ /* 0x000fe4000f8e00ff */
[----:B------:R-:W-:Y:S02]  /*5860*/  IMAD.U32 R11, RZ, RZ, UR7 ;  /* 0x00000007ff0b7e24 */ /* 0x000fe4000f8e00ff */
[----:B------:R-:W-:Y:S02]  /*5870*/  IMAD.MOV.U32 R8, RZ, RZ, 0x70 ;  /* 0x00000070ff087424 */ /* 0x000fe400078e00ff */
[----:B------:R-:W-:Y:S02]  /*5880*/  IMAD.MOV.U32 R12, RZ, RZ, 0x1 ;  /* 0x00000001ff0c7424 */ /* 0x000fe400078e00ff */
[----:B------:R-:W-:-:S07]  /*5890*/  IMAD.MOV.U32 R13, RZ, RZ, RZ ;  /* 0x000000ffff0d7224 */ /* 0x000fce00078e00ff */
[----:B------:R-:W-:-:S07]  /*58a0*/  LEPC R20, `(.L_x_114) ;  /* 0x000000001014794e */ /* 0x000fce0000000000 */
[----:B0----5:R-:W-:Y:S05]  /*58b0*/  CALL.ABS.NOINC R14 ;  /* 0x000000000e007343 */ /* 0x021fea0003c00000 */
.L_x_114:
        /* <DEDUP_REMOVED lines=19> */
.L_x_115:
[----:B------:R-:W0:Y:S02]  /*59f0*/  LDC R0, c[0x0][0x28c] ;  /* 0x0000a300ff007b82 */ /* 0x000e240000000800 */
[----:B0-----:R-:W-:-:S13]  /*5a00*/  ISETP.GE.AND P0, PT, R0, 0x1, PT ;  /* 0x000000010000780c */ /* 0x001fda0003f06270 */
[----:B------:R-:W-:Y:S05]  /*5a10*/  @!P0 BRA `(.L_x_113) ;  /* 0x0000000400808947 */ /* 0x000fea0003800000 */
[----:B------:R-:W-:Y:S02]  /*5a20*/  IMAD.SHL.U32 R22, R22, 0x40, RZ ;  /* 0x0000004016167824 */ /* 0x000fe400078e00ff */
[----:B------:R-:W-:Y:S02]  /*5a30*/  IMAD.SHL.U32 R18, R18, 0x40, RZ ;  /* 0x0000004012127824 */ /* 0x000fe400078e00ff */
[----:B------:R-:W-:Y:S02]  /*5a40*/  IMAD.MOV.U32 R6, RZ, RZ, RZ ;  /* 0x000000ffff067224 */ /* 0x000fe400078e00ff */
[----:B------:R-:W-:Y:S02]  /*5a50*/  IMAD.U32 R8, RZ, RZ, UR53 ;  /* 0x00000035ff087e24 */ /* 0x000fe4000f8e00ff */
[----:B------:R-:W-:Y:S02]  /*5a60*/  IMAD.MOV.U32 R0, RZ, RZ, R24 ;  /* 0x000000ffff007224 */ /* 0x000fe400078e0018 */
[----:B------:R-:W-:-:S02]  /*5a70*/  IMAD.MOV.U32 R3, RZ, RZ, R25 ;  /* 0x000000ffff037224 */ /* 0x000fc400078e0019 */
[C---:B------:R-:W-:Y:S02]  /*5a80*/  VIADD R9, R22.reuse, 0x8 ;  /* 0x0000000816097836 */ /* 0x040fe40000000000 */
[C---:B------:R-:W-:Y:S02]  /*5a90*/  VIADD R10, R22.reuse, 0x10 ;  /* 0x00000010160a7836 */ /* 0x040fe40000000000 */
[C---:B------:R-:W-:Y:S02]  /*5aa0*/  VIADD R11, R22.reuse, 0x18 ;  /* 0x00000018160b7836 */ /* 0x040fe40000000000 */
[C---:B------:R-:W-:Y:S02]  /*5ab0*/  VIADD R12, R22.reuse, 0x20 ;  /* 0x00000020160c7836 */ /* 0x040fe40000000000 */
[C---:B------:R-:W-:Y:S02]  /*5ac0*/  VIADD R13, R22.reuse, 0x28 ;  /* 0x00000028160d7836 */ /* 0x040fe40000000000 */
[----:B------:R-:W-:-:S02]  /*5ad0*/  VIADD R14, R22, 0x30 ;  /* 0x00000030160e7836 */ /* 0x000fc40000000000 */
[----:B------:R-:W-:-:S07]  /*5ae0*/  VIADD R15, R22, 0x38 ;  /* 0x00000038160f7836 */ /* 0x000fce0000000000 */
.L_x_119:
[----:B------:R-:W-:Y:S01]  /*5af0*/  IMAD R7, R3, 0x8, R28 ;  /* 0x0000000803077824 */ /* 0x000fe200078e021c */
[----:B------:R-:W-:Y:S02]  /*5b00*/  SHF.L.U32 R4, R0, 0x1f, RZ ;  /* 0x0000001f00047819 */ /* 0x000fe400000006ff */
[----:B------:R-:W-:Y:S02]  /*5b10*/  ISETP.NE.AND P1, PT, R23, RZ, PT ;  /* 0x000000ff1700720c */ /* 0x000fe40003f25270 */
[----:B------:R-:W0:Y:S11]  /*5b20*/  SYNCS.PHASECHK.TRANS64.TRYWAIT P0, [R7+URZ+0x38], R4 ;  /* 0x00003804070075a7 */ /* 0x000e36000800017f */
[----:B------:R-:W1:Y:S01]  /*5b30*/  @!P1 LDC R5, c[0x0][0x500] ;  /* 0x00014000ff059b82 */ /* 0x000e620000000800 */
[----:B0-----:R-:W-:Y:S05]  /*5b40*/  @!P0 BRA `(.L_x_116) ;  /* 0x0000001000dc8947 */ /* 0x001fea0003800000 */
.L_x_143:
[----:B------:R-:W-:Y:S01]  /*5b50*/  ISETP.NE.AND P0, PT, R23, RZ, PT ;  /* 0x000000ff1700720c */ /* 0x000fe20003f05270 */
[----:B------:R-:W-:-:S04]  /*5b60*/  UPRMT UR4, UR47, 0x9910, URZ ;  /* 0x000099102f047896 */ /* 0x000fc8000800003f */
[----:B------:R-:W-:-:S08]  /*5b70*/  UISETP.NE.AND UP0, UPT, UR4, 0x2, UPT ;  /* 0x000000020400788c */ /* 0x000fd0000bf05270 */
[----:B-1----:R1:W-:Y:S01]  /*5b80*/  @!P0 SYNCS.ARRIVE.TRANS64 RZ, [R7+URZ], R5 ;  /* 0x0000000507ff89a7 */ /* 0x0023e2000800003f */
[----:B------:R-:W-:-:S13]  /*5b90*/  PLOP3.LUT P0, PT, PT, PT, UP0, 0x80, 0x0 ;  /* 0x000000000000781c */ /* 0x000fda0003f0f008 */
[----:B-1----:R-:W-:Y:S05]  /*5ba0*/  @P0 BRA `(.L_x_117) ;  /* 0x0000000000040947 */ /* 0x002fea0003800000 */
[----:B------:R-:W-:Y:S01]  /*5bb0*/  BPT.TRAP 0x1 ;  /* 0x000000040000795c */ /* 0x000fe20000300000 */
.L_x_117:
[----:B------:R-:W-:-:S13]  /*5bc0*/  LOP3.LUT P0, RZ, R26, 0x4, RZ, 0xc0, !PT ;  /* 0x000000041aff7812 */ /* 0x000fda000780c0ff */
[----:B------:R-:W-:Y:S05]  /*5bd0*/  @P0 BRA `(.L_x_118) ;  /* 0x0000000000040947 */ /* 0x000fea0003800000 */
[----:B------:R-:W-:Y:S01]  /*5be0*/  BPT.TRAP 0x1 ;  /* 0x000000040000795c */ /* 0x000fe20000300000 */
.L_x_118:
[----:B0-----:R-:W-:Y:S01]  /*5bf0*/  IMAD R4, R3, 0x4000, R28 ;  /* 0x0000400003047824 */ /* 0x001fe200078e021c */
[----:B------:R-:W-:Y:S01]  /*5c00*/  R2UR UR33, R7 ;  /* 0x00000000072172ca */ /* 0x000fe200000e0000 */
[----:B------:R-:W-:Y:S01]  /*5c10*/  UIADD3 UR14, UP0, UR56, 0xf0, URZ ;  /* 0x000000f0380e7890 */ /* 0x000fe2000ff1e03f */
[----:B------:R-:W-:Y:S01]  /*5c20*/  R2UR UR35, R6 ;  /* 0x00000000062372ca */ /* 0x000fe200000e0000 */
[----:B------:R-:W-:Y:S01]  /*5c30*/  UMOV UR4, 0x0 ;  /* 0x0000000000047882 */ /* 0x000fe20000000000 */
[----:B------:R-:W-:Y:S01]  /*5c40*/  R2UR UR6, R4 ;  /* 0x00000000040672ca */ /* 0x000fe200000e0000 */
[----:B------:R-:W-:Y:S01]  /*5c50*/  UIADD3.X UR15, URZ, UR57, URZ, UP0, !UPT ;  /* 0x000000393f0f7290 */ /* 0x000fe200087fe43f */
[----:B------:R-:W-:Y:S01]  /*5c60*/  R2UR UR36, R19 ;  /* 0x00000000132472ca */ /* 0x000fe200000e0000 */
[----:B------:R-:W-:Y:S01]  /*5c70*/  UMOV UR5, 0x10000000 ;  /* 0x1000000000057882 */ /* 0x000fe20000000000 */
[----:B------:R-:W-:Y:S01]  /*5c80*/  R2UR UR34, R22 ;  /* 0x00000000162272ca */ /* 0x000fe200000e0000 */
[----:B------:R-:W-:Y:S01]  /*5c90*/  VIADD R8, R8, 0xffffffff ;  /* 0xffffffff08087836 */ /* 0x000fe20000000000 */
[----:B------:R-:W-:Y:S01]  /*5ca0*/  R2UR UR26, R9 ;  /* 0x00000000091a72ca */ /* 0x000fe200000e0000 */
[----:B------:R-:W-:Y:S01]  /*5cb0*/  UIADD3 UR22, UP0, UR56, 0x1f0, URZ ;  /* 0x000001f038167890 */ /* 0x000fe2000ff1e03f */
[----:B------:R-:W-:Y:S01]  /*5cc0*/  R2UR UR18, R10 ;  /* 0x000000000a1272ca */ /* 0x000fe200000e0000 */
[----:B------:R-:W-:Y:S01]  /*5cd0*/  UMOV UR25, UR33 ;  /* 0x0000002100197c82 */ /* 0x000fe20008000000 */
[----:B------:R-:W-:Y:S01]  /*5ce0*/  R2UR UR10, R11 ;  /* 0x000000000b0a72ca */ /* 0x000fe200000e0000 */
[----:B------:R-:W-:Y:S01]  /*5cf0*/  UMOV UR27, UR35 ;  /* 0x00000023001b7c82 */ /* 0x000fe20008000000 */
[----:B------:R-:W-:Y:S01]  /*5d00*/  UMOV UR17, UR33 ;  /* 0x0000002100117c82 */ /* 0x000fe20008000000 */
[----:B------:R-:W-:Y:S01]  /*5d10*/  UIADD3 UR32, UR6, 0x800, URZ ;  /* 0x0000080006207890 */ /* 0x000fe2000fffe03f */
[----:B------:R-:W-:Y:S01]  /*5d20*/  R2UR UR50, R12 ;  /* 0x000000000c3272ca */ /* 0x000fe200000e0000 */
[----:B------:R-:W-:Y:S01]  /*5d30*/  UIADD3 UR24, UR6, 0x1000, URZ ;  /* 0x0000100006187890 */ /* 0x000fe2000fffe03f */
[----:B------:R-:W-:Y:S01]  /*5d40*/  R2UR UR42, R13 ;  /* 0x000000000d2a72ca */ /* 0x000fe200000e0000 */
[----:B------:R-:W-:Y:S01]  /*5d50*/  UIADD3 UR16, UR6, 0x1800, URZ ;  /* 0x0000180006107890 */ /* 0x000fe2000fffe03f */
[----:B------:R-:W-:Y:S01]  /*5d60*/  ISETP.GT.AND P1, PT, R8, 0x1, PT ;  /* 0x000000010800780c */ /* 0x000fe20003f24270 */
[----:B------:R-:W-:Y:S01]  /*5d70*/  UMOV UR28, UR36 ;  /* 0x00000024001c7c82 */ /* 0x000fe20008000000 */
[----:B------:R-:W-:Y:S01]  /*5d80*/  UIADD3 UR8, UR6, 0x2000, URZ ;  /* 0x0000200006087890 */ /* 0x000fe2000fffe03f */
[----:B------:R-:W-:Y:S01]  /*5d90*/  VIADD R3, R3, 0x1 ;  /* 0x0000000103037836 */ /* 0x000fe20000000000 */
[----:B------:R-:W-:Y:S01]  /*5da0*/  UMOV UR19, UR35 ;  /* 0x0000002300137c82 */ /* 0x000fe20008000000 */
[----:B------:R-:W-:Y:S01]  /*5db0*/  UMOV UR20, UR36 ;  /* 0x0000002400147c82 */ /* 0x000fe20008000000 */
[----:B------:R0:W-:Y:S01]  /*5dc0*/  UTMALDG.3D [UR32], [UR14], desc[UR4] ;  /* 0x000004200e0075b4 */ /* 0x0001e20008011000 */
[----:B------:R-:W-:Y:S01]  /*5dd0*/  UIADD3 UR48, UR6, 0x2800, URZ ;  /* 0x0000280006307890 */ /* 0x000fe2000fffe03f */
[----:B------:R-:W-:Y:S01]  /*5de0*/  ISETP.NE.AND P0, PT, R3, 0x7, PT ;  /* 0x000000070300780c */ /* 0x000fe20003f05270 */
[----:B------:R-:W-:Y:S01]  /*5df0*/  UIADD3 UR40, UR6, 0x3000, URZ ;  /* 0x0000300006287890 */ /* 0x000fe2000fffe03f */
[----:B------:R-:W-:Y:S01]  /*5e00*/  VIADD R6, R6, 0x40 ;  /* 0x0000004006067836 */ /* 0x000fe20000000000 */
[----:B------:R-:W-:Y:S01]  /*5e10*/  UMOV UR9, UR33 ;  /* 0x0000002100097c82 */ /* 0x000fe20008000000 */
[----:B------:R-:W-:Y:S01]  /*5e20*/  UMOV UR11, UR35 ;  /* 0x00000023000b7c82 */ /* 0x000fe20008000000 */
[----:B------:R-:W-:Y:S01]  /*5e30*/  UMOV UR12, UR36 ;  /* 0x00000024000c7c82 */ /* 0x000fe20008000000 */
[----:B------:R1:W-:Y:S01]  /*5e40*/  UTMALDG.3D [UR24], [UR14], desc[UR4] ;  /* 0x000004180e0075b4 */ /* 0x0003e20008011000 */
[----:B------:R-:W-:Y:S01]  /*5e50*/  UIADD3.X UR23, URZ, UR57, URZ, UP0, !UPT ;  /* 0x000000393f177290 */ /* 0x000fe200087fe43f */
[----:B------:R-:W-:Y:S01]  /*5e60*/  SEL R5, RZ, 0x1, P0 ;  /* 0x00000001ff057807 */ /* 0x000fe20000000000 */
[----:B------:R-:W-:Y:S01]  /*5e70*/  UMOV UR49, UR33 ;  /* 0x0000002100317c82 */ /* 0x000fe20008000000 */
[----:B------:R-:W-:Y:S01]  /*5e80*/  UMOV UR51, UR35 ;  /* 0x0000002300337c82 */ /* 0x000fe20008000000 */
[----:B------:R-:W-:Y:S01]  /*5e90*/  UMOV UR52, UR36 ;  /* 0x0000002400347c82 */ /* 0x000fe20008000000 */
[----:B------:R-:W-:Y:S01]  /*5ea0*/  UMOV UR41, UR33 ;  /* 0x0000002100297c82 */ /* 0x000fe20008000000 */
[----:B------:R-:W-:Y:S01]  /*5eb0*/  UMOV UR43, UR35 ;  /* 0x00000023002b7c82 */ /* 0x000fe20008000000 */
[----:B------:R2:W-:Y:S01]  /*5ec0*/  UTMALDG.3D [UR16], [UR14], desc[UR4] ;  /* 0x000004100e0075b4 */ /* 0x0005e20008011000 */
[----:B------:R-:W-:Y:S01]  /*5ed0*/  UMOV UR44, UR36 ;  /* 0x00000024002c7c82 */ /* 0x000fe20008000000 */
[----:B------:R-:W-:-:S02]  /*5ee0*/  LOP3.LUT R0, R0, R5, RZ, 0x3c, !PT ;  /* 0x0000000500007212 */ /* 0x000fc400078e3cff */
[----:B------:R-:W-:Y:S02]  /*5ef0*/  SEL R3, R3, RZ, P0 ;  /* 0x000000ff03037207 */ /* 0x000fe40000000000 */
[----:B0-----:R-:W-:Y:S01]  /*5f00*/  R2UR UR34, R14 ;  /* 0x000000000e2272ca */ /* 0x001fe200000e0000 */
[----:B------:R-:W-:Y:S01]  /*5f10*/  UIADD3 UR32, UR6, 0x3800, URZ ;  /* 0x0000380006207890 */ /* 0x000fe2000fffe03f */
[----:B------:R0:W-:Y:S01]  /*5f20*/  UTMALDG.3D [UR8], [UR14], desc[UR4] ;  /* 0x000004080e0075b4 */ /* 0x0001e20008011000 */
[----:B-1----:R-:W-:Y:S01]  /*5f30*/  R2UR UR26, R15 ;  /* 0x000000000f1a72ca */ /* 0x002fe200000e0000 */
[----:B------:R-:W-:Y:S01]  /*5f40*/  UIADD3 UR24, UR6, 0x4000, URZ ;  /* 0x0000400006187890 */ /* 0x000fe2000fffe03f */
[----:B------:R1:W-:Y:S01]  /*5f50*/  UTMALDG.3D [UR48], [UR14], desc[UR4] ;  /* 0x000004300e0075b4 */ /* 0x0003e20008011000 */
[----:B--2---:R-:W-:Y:S01]  /*5f60*/  R2UR UR19, R18 ;  /* 0x00000000121372ca */ /* 0x004fe200000e0000 */
[----:B------:R-:W-:Y:S01]  /*5f70*/  UIADD3 UR16, UR6, 0x1c800, URZ ;  /* 0x0001c80006107890 */ /* 0x000fe2000fffe03f */
[----:B------:R1:W-:Y:S01]  /*5f80*/  UTMALDG.3D [UR40], [UR14], desc[UR4] ;  /* 0x000004280e0075b4 */ /* 0x0003e20008011000 */
[----:B------:R-:W-:Y:S01]  /*5f90*/  UMOV UR18, UR35 ;  /* 0x0000002300127c82 */ /* 0x000fe20008000000 */
[----:B0-----:R-:W-:-:S03]  /*5fa0*/  UIADD3 UR10, UR35, 0x20, URZ ;  /* 0x00000020230a7890 */ /* 0x001fc6000fffe03f */
[----:B------:R1:W-:Y:S01]  /*5fb0*/  UTMALDG.3D [UR32], [UR14], desc[UR4] ;  /* 0x000004200e0075b4 */ /* 0x0003e20008011000 */
[----:B------:R-:W-:-:S05]  /*5fc0*/  UIADD3 UR8, UR6, 0x1e800, URZ ;  /* 0x0001e80006087890 */ /* 0x000fca000fffe03f */
[----:B------:R-:W-:Y:S01]  /*5fd0*/  UMOV UR11, UR19 ;  /* 0x00000013000b7c82 */ /* 0x000fe20008000000 */
[----:B------:R1:W-:Y:S01]  /*5fe0*/  UTMALDG.3D [UR24], [UR14], desc[UR4] ;  /* 0x000004180e0075b4 */ /* 0x0003e20008011000 */
[----:B------:R1:W-:Y:S02]  /*5ff0*/  UTMALDG.3D [UR16], [UR22], desc[UR4] ;  /* 0x00000410160075b4 */ /* 0x0003e40008011000 */
[----:B------:R1:W-:Y:S02]  /*6000*/  UTMALDG.3D [UR8], [UR22], desc[UR4] ;  /* 0x00000408160075b4 */ /* 0x0003e40008011000 */
[----:B-1----:R-:W-:Y:S05]  /*6010*/  @P1 BRA `(.L_x_119) ;  /* 0xfffffff800b41947 */ /* 0x002fea000383ffff */
.L_x_113:
[----:B------:R-:W-:Y:S05]  /*6020*/  BSYNC B6 ;  /* 0x0000000000067941 */ /* 0x000fea0003800000 */
.L_x_112:
[----:B------:R-:W-:Y:S01]  /*6030*/  LOP3.LUT P2, RZ, R27, 0xff, RZ, 0xc0, !PT ;  /* 0x000000ff1bff7812 */ /* 0x000fe2000784c0ff */
[----:B------:R-:W-:Y:S01]  /*6040*/  VIADD R0, R25, UR46 ;  /* 0x0000002e19007c36 */ /* 0x000fe20008000000 */
[----:B------:R-:W-:Y:S02]  /*6050*/  UISETP.GE.U32.AND UP0, UPT, UR46, 0x7, UPT ;  /* 0x000000072e00788c */ /* 0x000fe4000bf06070 */
[----:B------:R-:W-:Y:S01]  /*6060*/  IMAD.U32 R7, RZ, RZ, UR46 ;  /* 0x0000002eff077e24 */ /* 0x000fe2000f8e00ff */
[----:B------:R-:W-:Y:S01]  /*6070*/  ULDC.64 UR4, c[0x0][0x650] ;  /* 0x0001940000047ab9 */ /* 0x000fe20000000a00 */
[C---:B------:R-:W-:Y:S01]  /*6080*/  IMAD.WIDE.U32 R4, R0.reuse, 0x24924925, RZ ;  /* 0x2492492500047825 */ /* 0x040fe200078e00ff */
[C---:B------:R-:W-:Y:S01]  /*6090*/  ISETP.GT.U32.AND P0, PT, R0.reuse, 0x6, PT ;  /* 0x000000060000780c */ /* 0x040fe20003f04070 */
[----:B------:R-:W-:Y:S01]  /*60a0*/  BSSY B0, `(.L_x_120) ;  /* 0x000006a000007945 */ /* 0x000fe20003800000 */
[----:B------:R-:W-:Y:S01]  /*60b0*/  PLOP3.LUT P1, PT, PT, PT, UP0, 0x80, 0x0 ;  /* 0x000000000000781c */ /* 0x000fe20003f2f008 */
[----:B------:R-:W-:Y:S01]  /*60c0*/  IMAD.IADD R4, R0, 0x1, -R5 ;  /* 0x0000000100047824 */ /* 0x000fe200078e0a05 */
[----:B------:R-:W-:Y:S01]  /*60d0*/  ISETP.LT.U32.AND P0, PT, R7, 0x7, P0 ;  /* 0x000000070700780c */ /* 0x000fe20000701070 */
[----:B------:R-:W-:Y:S01]  /*60e0*/  IMAD.MOV.U32 R22, RZ, RZ, -0x1 ;  /* 0xffffffffff167424 */ /* 0x000fe200078e00ff */
[----:B------:R-:W-:Y:S01]  /*60f0*/  PRMT R27, RZ, 0x7610, R27 ;  /* 0x00007610ff1b7816 */ /* 0x000fe2000000001b */
[----:B------:R-:W0:Y:S01]  /*6100*/  @P2 S2R R6, SR_CgaCtaId ;  /* 0x0000000000062919 */ /* 0x000e220000008800 */
[----:B------:R-:W-:Y:S01]  /*6110*/  @P2 MOV R3, 0x400 ;  /* 0x0000040000032802 */ /* 0x000fe20000000f00 */
[----:B------:R-:W-:Y:S01]  /*6120*/  IMAD.MOV.U32 R18, RZ, RZ, -0x1 ;  /* 0xffffffffff127424 */ /* 0x000fe200078e00ff */
[----:B------:R-:W-:Y:S01]  /*6130*/  LEA.HI R4, R4, R5, RZ, 0x1f ;  /* 0x0000000504047211 */ /* 0x000fe200078ff8ff */
[----:B------:R-:W-:-:S03]  /*6140*/  IMAD.MOV.U32 R19, RZ, RZ, -0x1 ;  /* 0xffffffffff137424 */ /* 0x000fc600078e00ff */
[----:B------:R-:W-:Y:S02]  /*6150*/  SHF.R.U32.HI R25, RZ, 0x2, R4 ;  /* 0x00000002ff197819 */ /* 0x000fe40000011604 */
[----:B0-----:R-:W-:Y:S02]  /*6160*/  @P2 LEA R6, R6, R3, 0x18 ;  /* 0x0000000306062211 */ /* 0x001fe400078ec0ff */
[----:B------:R-:W-:Y:S02]  /*6170*/  SEL R3, RZ, 0x1, !P0 ;  /* 0x00000001ff037807 */ /* 0x000fe40004000000 */
[----:B------:R-:W-:Y:S01]  /*6180*/  IADD3 R16, P0, R16, UR58, RZ ;  /* 0x0000003a10107c10 */ /* 0x000fe2000ff1e0ff */
[----:B------:R0:W-:Y:S01]  /*6190*/  @P2 SYNCS.ARRIVE.TRANS64.A1T0 RZ, [R6+URZ+0xa8], RZ ;  /* 0x0000a8ff06ff29a7 */ /* 0x0001e2000810003f */
[----:B------:R-:W-:Y:S02]  /*61a0*/  LOP3.LUT R24, R24, R3, RZ, 0x3c, !PT ;  /* 0x0000000318187212 */ /* 0x000fe400078e3cff */
[----:B------:R-:W-:-:S02]  /*61b0*/  IADD3.X R17, R17, UR45, RZ, P0, !PT ;  /* 0x0000002d11117c10 */ /* 0x000fc400087fe4ff */
[----:B------:R-:W-:Y:S02]  /*61c0*/  ISETP.GE.U32.AND P0, PT, R16, UR4, PT ;  /* 0x0000000410007c0c */ /* 0x000fe4000bf06070 */
[----:B------:R-:W-:Y:S01]  /*61d0*/  @P1 LOP3.LUT R24, R24, 0x1, R25, 0x78, !PT ;  /* 0x0000000118181812 */ /* 0x000fe200078e7819 */
[--C-:B------:R-:W-:Y:S01]  /*61e0*/  IMAD R25, R25, -0x7, R0.reuse ;  /* 0xfffffff919197824 */ /* 0x100fe200078e0200 */
[----:B------:R-:W-:Y:S02]  /*61f0*/  ISETP.GE.U32.AND.EX P0, PT, R17, UR5, PT, P0 ;  /* 0x0000000511007c0c */ /* 0x000fe4000bf06100 */
[----:B------:R-:W-:-:S11]  /*6200*/  PRMT R0, RZ, 0x7610, R0 ;  /* 0x00007610ff007816 */ /* 0x000fd60000000000 */
[----:B0-----:R-:W-:Y:S05]  /*6210*/  @P0 BRA `(.L_x_121) ;  /* 0x0000000400480947 */ /* 0x001fea0003800000 */
[----:B------:R-:W-:Y:S01]  /*6220*/  ULDC.64 UR4, c[0x0][0x628] ;  /* 0x00018a0000047ab9 */ /* 0x000fe20000000a00 */
[----:B------:R-:W0:Y:S01]  /*6230*/  S2R R3, SR_CTAID.X ;  /* 0x0000000000037919 */ /* 0x000e220000002500 */
[----:B------:R-:W-:Y:S01]  /*6240*/  ISETP.NE.U32.AND P0, PT, RZ, UR4, PT ;  /* 0x00000004ff007c0c */ /* 0x000fe2000bf05070 */
[----:B------:R-:W-:Y:S01]  /*6250*/  ULDC UR7, c[0x0][0x630] ;  /* 0x00018c0000077ab9 */ /* 0x000fe20000000800 */
[----:B------:R-:W-:Y:S01]  /*6260*/  IMAD.MOV.U32 R4, RZ, RZ, R16 ;  /* 0x000000ffff047224 */ /* 0x000fe200078e0010 */
[----:B------:R-:W1:Y:S01]  /*6270*/  S2R R0, SR_CTAID.Y ;  /* 0x0000000000007919 */ /* 0x000e620000002600 */
[----:B------:R-:W-:Y:S01]  /*6280*/  ISETP.NE.AND.EX P0, PT, RZ, UR5, PT, P0 ;  /* 0x00000005ff007c0c */ /* 0x000fe2000bf05300 */
[----:B------:R-:W-:-:S12]  /*6290*/  IMAD.MOV.U32 R5, RZ, RZ, R17 ;  /* 0x000000ffff057224 */ /* 0x000fd800078e0011 */
[----:B------:R-:W-:Y:S05]  /*62a0*/  @!P0 BRA `(.L_x_122) ;  /* 0x0000000000288947 */ /* 0x000fea0003800000 */
[----:B------:R-:W-:Y:S02]  /*62b0*/  ULDC UR6, c[0x0][0x634] ;  /* 0x00018d0000067ab9 */ /* 0x000fe40000000800 */
[----:B------:R-:W-:-:S05]  /*62c0*/  IADD3 R9, P0, R16, UR6, RZ ;  /* 0x0000000610097c10 */ /* 0x000fca000ff1e0ff */
[----:B------:R-:W-:-:S04]  /*62d0*/  IMAD.X R11, RZ, RZ, R17, P0 ;  /* 0x000000ffff0b7224 */ /* 0x000fc800000e0611 */
[----:B------:R-:W-:-:S04]  /*62e0*/  IMAD.WIDE.U32 R6, R11, UR4, RZ ;  /* 0x000000040b067c25 */ /* 0x000fc8000f8e00ff */
[----:B------:R-:W-:-:S04]  /*62f0*/  IMAD.WIDE.U32 R6, P0, R9, UR5, R6 ;  /* 0x0000000509067c25 */ /* 0x000fc8000f800006 */
[----:B------:R-:W-:-:S04]  /*6300*/  IMAD.WIDE.U32 R8, R9, UR4, RZ ;  /* 0x0000000409087c25 */ /* 0x000fc8000f8e00ff */
[----:B------:R-:W-:Y:S01]  /*6310*/  IMAD.X R5, RZ, RZ, RZ, P0 ;  /* 0x000000ffff057224 */ /* 0x000fe200000e06ff */
[----:B------:R-:W-:Y:S01]  /*6320*/  IADD3 RZ, P0, R9, R6, RZ ;  /* 0x0000000609ff7210 */ /* 0x000fe20007f1e0ff */
[----:B------:R-:W-:-:S04]  /*6330*/  IMAD.MOV.U32 R4, RZ, RZ, R7 ;  /* 0x000000ffff047224 */ /* 0x000fc800078e0007 */
[----:B------:R-:W-:-:S08]  /*6340*/  IMAD.WIDE.U32.X R4, R11, UR5, R4, P0 ;  /* 0x000000050b047c25 */ /* 0x000fd000080e0404 */
.L_x_122:
[--C-:B------:R-:W-:Y:S01]  /*6350*/  SHF.R.U64 R19, R4, UR7, R5.reuse ;  /* 0x0000000704137c19 */ /* 0x100fe20008001205 */
[----:B------:R-:W-:Y:S01]  /*6360*/  ULDC.64 UR4, c[0x0][0x620] ;  /* 0x0001880000047ab9 */ /* 0x000fe20000000a00 */
[----:B------:R-:W-:Y:S01]  /*6370*/  SHF.R.U32.HI R4, RZ, UR7, R5 ;  /* 0x00000007ff047c19 */ /* 0x000fe20008011605 */
[----:B------:R-:W-:Y:S01]  /*6380*/  ULDC.64 UR8, c[0x0][0x640] ;  /* 0x0001900000087ab9 */ /* 0x000fe20000000a00 */
[----:B------:R-:W-:Y:S01]  /*6390*/  IADD3 R7, P0, RZ, -R19, RZ ;  /* 0x80000013ff077210 */ /* 0x000fe20007f1e0ff */
[----:B------:R-:W2:Y:S01]  /*63a0*/  LDC R13, c[0x0][0x148] ;  /* 0x00005200ff0d7b82 */ /* 0x000ea20000000800 */
[----:B0-----:R-:W-:Y:S01]  /*63b0*/  I2FP.F32.U32 R8, R3 ;  /* 0x0000000300087245 */ /* 0x001fe20000201000 */
[----:B------:R-:W-:Y:S02]  /*63c0*/  ULDC UR6, c[0x0][0x608] ;  /* 0x0001820000067ab9 */ /* 0x000fe40000000800 */
[----:B------:R-:W-:Y:S01]  /*63d0*/  IMAD.X R4, RZ, RZ, ~R4, P0 ;  /* 0x000000ffff047224 */ /* 0x000fe200000e0e04 */
[----:B------:R-:W-:-:S03]  /*63e0*/  ISETP.NE.U32.AND P0, PT, RZ, UR8, PT ;  /* 0x00000008ff007c0c */ /* 0x000fc6000bf05070 */
[----:B------:R-:W-:Y:S01]  /*63f0*/  IMAD R6, R4, UR4, RZ ;  /* 0x0000000404067c24 */ /* 0x000fe2000f8e02ff */
[----:B------:R-:W-:Y:S01]  /*6400*/  ISETP.NE.AND.EX P0, PT, RZ, UR9, PT, P0 ;  /* 0x00000009ff007c0c */ /* 0x000fe2000bf05300 */
[----:B------:R-:W-:Y:S01]  /*6410*/  IMAD.WIDE.U32 R4, R7, UR4, R16 ;  /* 0x0000000407047c25 */ /* 0x000fe2000f8e0010 */
[----:B------:R-:W-:-:S03]  /*6420*/  ULDC UR4, c[0x0][0x150] ;  /* 0x0000540000047ab9 */ /* 0x000fc60000000800 */
[----:B------:R-:W-:Y:S01]  /*6430*/  FMUL R8, R8, UR4 ;  /* 0x0000000408087c20 */ /* 0x000fe20008400000 */
[----:B------:R-:W-:Y:S01]  /*6440*/  IMAD R7, R7, UR5, R6 ;  /* 0x0000000507077c24 */ /* 0x000fe2000f8e0206 */
[----:B------:R-:W-:Y:S01]  /*6450*/  ULDC UR4, c[0x0][0x618] ;  /* 0x0001860000047ab9 */ /* 0x000fe20000000800 */
[----:B------:R-:W0:Y:S01]  /*6460*/  LDC R6, c[0x0][0x144] ;  /* 0x00005100ff067b82 */ /* 0x000e220000000800 */
[----:B------:R-:W-:Y:S01]  /*6470*/  ULDC UR5, c[0x0][0x154] ;  /* 0x0000550000057ab9 */ /* 0x000fe20000000800 */
[----:B------:R-:W-:Y:S01]  /*6480*/  IMAD.IADD R5, R5, 0x1, R7 ;  /* 0x0000000105057824 */ /* 0x000fe200078e0207 */
[----:B------:R-:W3:Y:S04]  /*6490*/  F2I.U32.TRUNC.NTZ R8, R8 ;  /* 0x0000000800087305 */ /* 0x000ee8000020f000 */
[----:B------:R-:W-:-:S02]  /*64a0*/  SHF.R.U64 R10, R4, UR4, R5 ;  /* 0x00000004040a7c19 */ /* 0x000fc40008001205 */
[----:B-1----:R-:W-:Y:S02]  /*64b0*/  I2FP.F32.U32 R4, R0 ;  /* 0x0000000000047245 */ /* 0x002fe40000201000 */
[----:B------:R-:W-:Y:S01]  /*64c0*/  SHF.R.U32.HI R5, RZ, UR4, R5 ;  /* 0x00000004ff057c19 */ /* 0x000fe20008011605 */
[----:B------:R-:W-:Y:S02]  /*64d0*/  ULDC UR4, c[0x0][0x658] ;  /* 0x0001960000047ab9 */ /* 0x000fe40000000800 */
[----:B------:R-:W-:Y:S01]  /*64e0*/  FMUL R7, R4, UR5 ;  /* 0x0000000504077c20 */ /* 0x000fe20008400000 */
[--C-:B------:R-:W-:Y:S02]  /*64f0*/  SHF.R.U64 R12, R10, UR6, R5.reuse ;  /* 0x000000060a0c7c19 */ /* 0x100fe40008001205 */
[----:B------:R-:W-:Y:S01]  /*6500*/  SHF.R.U32.HI R5, RZ, UR6, R5 ;  /* 0x00000006ff057c19 */ /* 0x000fe20008011605 */
[----:B------:R1:W4:Y:S01]  /*6510*/  F2I.U32.TRUNC.NTZ R14, R7 ;  /* 0x00000007000e7305 */ /* 0x000322000020f000 */
[----:B---3--:R-:W-:-:S02]  /*6520*/  IMAD.MOV R8, RZ, RZ, -R8 ;  /* 0x000000ffff087224 */ /* 0x008fc400078e0a08 */
[--C-:B------:R-:W-:Y:S02]  /*6530*/  SHF.R.U64 R11, R12, UR4, R5.reuse ;  /* 0x000000040c0b7c19 */ /* 0x100fe40008001205 */
[----:B------:R-:W-:Y:S01]  /*6540*/  SHF.R.U32.HI R5, RZ, UR4, R5 ;  /* 0x00000004ff057c19 */ /* 0x000fe20008011605 */
[----:B0-----:R-:W-:Y:S02]  /*6550*/  IMAD R3, R6, R8, R3 ;  /* 0x0000000806037224 */ /* 0x001fe400078e0203 */
[----:B------:R-:W-:Y:S01]  /*6560*/  IMAD.MOV.U32 R4, RZ, RZ, R11 ;  /* 0x000000ffff047224 */ /* 0x000fe200078e000b */
[----:B-12-4-:R-:W-:Y:S06]  /*6570*/  @!P0 BRA `(.L_x_123) ;  /* 0x0000000000288947 */ /* 0x016fec0003800000 */
        /* <DEDUP_REMOVED lines=10> */
.L_x_123:
[----:B------:R-:W-:Y:S01]  /*6620*/  ISETP.NE.AND P0, PT, R2, 0x1, PT ;  /* 0x000000010200780c */ /* 0x000fe20003f05270 */
[----:B------:R-:W-:Y:S01]  /*6630*/  ULDC UR4, c[0x0][0x648] ;  /* 0x0001920000047ab9 */ /* 0x000fe20000000800 */
[----:B------:R-:W-:Y:S01]  /*6640*/  IMAD.MOV R14, RZ, RZ, -R14 ;  /* 0x000000ffff0e7224 */ /* 0x000fe200078e0a0e */
[----:B------:R-:W-:Y:S01]  /*6650*/  SHF.R.U64 R5, R4, UR4, R5 ;  /* 0x0000000404057c19 */ /* 0x000fe20008001205 */
[----:B------:R-:W-:Y:S01]  /*6660*/  ULDC UR4, c[0x0][0x638] ;  /* 0x00018e0000047ab9 */ /* 0x000fe20000000800 */
[----:B------:R-:W-:Y:S01]  /*6670*/  LOP3.LUT R12, R12, UR38, RZ, 0xc0, !PT ;  /* 0x000000260c0c7c12 */ /* 0x000fe2000f8ec0ff */
[----:B------:R-:W-:Y:S01]  /*6680*/  ULDC UR5, c[0x0][0x610] ;  /* 0x0001840000057ab9 */ /* 0x000fe20000000800 */
[----:B------:R-:W-:-:S03]  /*6690*/  LOP3.LUT R22, R10, UR39, RZ, 0xc0, !PT ;  /* 0x000000270a167c12 */ /* 0x000fc6000f8ec0ff */
[----:B------:R-:W-:-:S03]  /*66a0*/  IMAD R12, R5, UR37, R12 ;  /* 0x00000025050c7c24 */ /* 0x000fc6000f8e020c */
[----:B------:R-:W-:Y:S02]  /*66b0*/  @P0 IMAD R3, R13, R14, R0 ;  /* 0x0000000e0d030224 */ /* 0x000fe400078e0200 */
[----:B------:R-:W-:Y:S02]  /*66c0*/  IMAD.MOV R0, RZ, RZ, -R5 ;  /* 0x000000ffff007224 */ /* 0x000fe400078e0a05 */
[----:B------:R-:W-:Y:S02]  /*66d0*/  IMAD R3, R12, UR5, R3 ;  /* 0x000000050c037c24 */ /* 0x000fe4000f8e0203 */
[----:B------:R-:W-:Y:S01]  /*66e0*/  IMAD R11, R0, UR4, R11 ;  /* 0x00000004000b7c24 */ /* 0x000fe2000f8e020b */
[----:B------:R-:W-:Y:S01]  /*66f0*/  ULDC UR4, c[0x0][0x600] ;  /* 0x0001800000047ab9 */ /* 0x000fe20000000800 */
[----:B------:R-:W-:Y:S02]  /*6700*/  IMAD.MOV.U32 R0, RZ, RZ, 0x1 ;  /* 0x00000001ff007424 */ /* 0x000fe400078e00ff */
[----:B------:R-:W-:-:S05]  /*6710*/  IMAD R22, R11, UR4, R22 ;  /* 0x000000040b167c24 */ /* 0x000fca000f8e0216 */
[----:B------:R-:W-:Y:S02]  /*6720*/  SEL R18, R22, R3, !P0 ;  /* 0x0000000316127207 */ /* 0x000fe40004000000 */
[----:B------:R-:W-:-:S07]  /*6730*/  SEL R22, R3, R22, !P0 ;  /* 0x0000001603167207 */ /* 0x000fce0004000000 */
.L_x_121:
[----:B------:R-:W-:Y:S05]  /*6740*/  BSYNC B0 ;  /* 0x0000000000007941 */ /* 0x000fea0003800000 */
.L_x_120:
[----:B------:R-:W-:-:S13]  /*6750*/  LOP3.LUT P0, RZ, R0, 0xff, RZ, 0xc0, !PT ;  /* 0x000000ff00ff7812 */ /* 0x000fda000780c0ff */
[----:B------:R-:W-:Y:S05]  /*6760*/  @P0 BRA `(.L_x_124) ;  /* 0xffffffec00e80947 */ /* 0x000fea000383ffff */
[----:B------:R-:W-:Y:S05]  /*6770*/  BSYNC B7 ;  /* 0x0000000000077941 */ /* 0x000fea0003800000 */
.L_x_110:
[----:B------:R-:W-:-:S03]  /*6780*/  UMOV UR4, 0xffffffff ;  /* 0xffffffff00047882 */ /* 0x000fc60000000000 */
[----:B------:R-:W-:Y:S05]  /*6790*/  BRA.DIV UR4, `(.L_x_125) ;  /* 0x0000000604dc7947 */ /* 0x000fea000b800000 */
[----:B------:R-:W-:-:S13]  /*67a0*/  ELECT P6, URZ, PT ;  /* 0x00000000003f782f */ /* 0x000fda00038c0000 */
.L_x_146:
[----:B------:R-:W-:Y:S04]  /*67b0*/  BSSY B0, `(.L_x_126) ;  /* 0x0000047000007945 */ /* 0x000fe80003800000 */
[----:B------:R-:W-:Y:S05]  /*67c0*/  @!P6 BRA `(.L_x_127) ;  /* 0x000000040014e947 */ /* 0x000fea0003800000 */
[----:B------:R-:W-:-:S04]  /*67d0*/  ULOP3.LUT UR4, UR54, 0x2, URZ, 0xfc, !UPT ;  /* 0x0000000236047892 */ /* 0x000fc8000f8efc3f */
[----:B------:R-:W-:-:S06]  /*67e0*/  UISETP.NE.AND UP0, UPT, UR4, 0x3, UPT ;  /* 0x000000030400788c */ /* 0x000fcc000bf05270 */
[----:B------:R-:W-:-:S13]  /*67f0*/  PLOP3.LUT P0, PT, PT, PT, UP0, 0x80, 0x0 ;  /* 0x000000000000781c */ /* 0x000fda0003f0f008 */
[----:B------:R-:W-:Y:S05]  /*6800*/  @!P0 BRA `(.L_x_128) ;  /* 0x0000000000048947 */ /* 0x000fea0003800000 */
[----:B------:R-:W-:Y:S01]  /*6810*/  BPT.TRAP 0x1 ;  /* 0x000000040000795c */ /* 0x000fe20000300000 */
.L_x_128:
[----:B------:R-:W0:Y:S01]  /*6820*/  S2R R3, SR_CgaCtaId ;  /* 0x0000000000037919 */ /* 0x000e220000008800 */
[----:B------:R-:W-:Y:S02]  /*6830*/  MOV R0, 0x400 ;  /* 0x0000040000007802 */ /* 0x000fe40000000f00 */
[----:B------:R-:W-:Y:S02]  /*6840*/  SHF.L.U32 R2, R24, 0x1f, RZ ;  /* 0x0000001f18027819 */ /* 0x000fe400000006ff */
[----:B0-----:R-:W-:-:S05]  /*6850*/  LEA R0, R3, R0, 0x18 ;  /* 0x0000000003007211 */ /* 0x001fca00078ec0ff */
[----:B------:R-:W-:-:S04]  /*6860*/  VIADD R0, R0, 0x38 ;  /* 0x0000003800007836 */ /* 0x000fc80000000000 */
[C---:B------:R-:W-:Y:S02]  /*6870*/  IMAD R5, R25.reuse, 0x8, R0 ;  /* 0x0000000819057824 */ /* 0x040fe400078e0200 */
[----:B------:R-:W-:Y:S02]  /*6880*/  VIADD R25, R25, 0x1 ;  /* 0x0000000119197836 */ /* 0x000fe40000000000 */
[----:B------:R-:W0:Y:S03]  /*6890*/  SYNCS.PHASECHK.TRANS64.TRYWAIT P0, [R5+URZ], R2 ;  /* 0x00000002050075a7 */ /* 0x000e26000800017f */
[----:B------:R-:W-:-:S04]  /*68a0*/  ISETP.NE.AND P1, PT, R25, 0x7, PT ;  /* 0x000000071900780c */ /* 0x000fc80003f25270 */
[----:B------:R-:W-:Y:S02]  /*68b0*/  SEL R3, RZ, 0x1, P1 ;  /* 0x00000001ff037807 */ /* 0x000fe40000800000 */
[----:B------:R-:W-:Y:S02]  /*68c0*/  SEL R25, R25, RZ, P1 ;  /* 0x000000ff19197207 */ /* 0x000fe40000800000 */
[----:B------:R-:W-:-:S03]  /*68d0*/  LOP3.LUT R24, R24, R3, RZ, 0x3c, !PT ;  /* 0x0000000318187212 */ /* 0x000fc600078e3cff */
[----:B------:R-:W-:Y:S01]  /*68e0*/  IMAD R7, R25, 0x8, R0 ;  /* 0x0000000819077824 */ /* 0x000fe200078e0200 */
[----:B------:R-:W-:Y:S01]  /*68f0*/  SHF.L.U32 R4, R24, 0x1f, RZ ;  /* 0x0000001f18047819 */ /* 0x000fe200000006ff */
[----:B0-----:R-:W-:Y:S06]  /*6900*/  @!P0 BRA `(.L_x_129) ;  /* 0x0000000400a08947 */ /* 0x001fec0003800000 */
.L_x_147:
[----:B------:R-:W1:Y:S01]  /*6910*/  SYNCS.PHASECHK.TRANS64.TRYWAIT P0, [R7+URZ], R4 ;  /* 0x00000004070075a7 */ /* 0x000e62000800017f */
[----:B0-----:R-:W-:-:S05]  /*6920*/  VIADD R2, R25, 0x1 ;  /* 0x0000000119027836 */ /* 0x001fca0000000000 */
[----:B------:R-:W-:-:S04]  /*6930*/  ISETP.NE.AND P1, PT, R2, 0x7, PT ;  /* 0x000000070200780c */ /* 0x000fc80003f25270 */
[----:B------:R-:W-:Y:S02]  /*6940*/  SEL R3, RZ, 0x1, P1 ;  /* 0x00000001ff037807 */ /* 0x000fe40000800000 */
[----:B------:R-:W-:Y:S02]  /*6950*/  SEL R9, R2, RZ, P1 ;  /* 0x000000ff02097207 */ /* 0x000fe40000800000 */
[----:B------:R-:W-:-:S03]  /*6960*/  LOP3.LUT R24, R24, R3, RZ, 0x3c, !PT ;  /* 0x0000000318187212 */ /* 0x000fc600078e3cff */
[----:B------:R-:W-:Y:S01]  /*6970*/  IMAD R6, R9, 0x8, R0 ;  /* 0x0000000809067824 */ /* 0x000fe200078e0200 */
[----:B------:R-:W-:Y:S01]  /*6980*/  SHF.L.U32 R5, R24, 0x1f, RZ ;  /* 0x0000001f18057819 */ /* 0x000fe200000006ff */
[----:B-1----:R-:W-:Y:S06]  /*6990*/  @!P0 BRA `(.L_x_130) ;  /* 0x0000000400908947 */ /* 0x002fec0003800000 */
.L_x_148:
[----:B------:R-:W1:Y:S01]  /*69a0*/  SYNCS.PHASECHK.TRANS64.TRYWAIT P0, [R6+URZ], R5 ;  /* 0x00000005060075a7 */ /* 0x000e62000800017f */
[----:B------:R-:W-:-:S05]  /*69b0*/  VIADD R2, R9, 0x1 ;  /* 0x0000000109027836 */ /* 0x000fca0000000000 */
[----:B------:R-:W-:-:S04]  /*69c0*/  ISETP.NE.AND P1, PT, R2, 0x7, PT ;  /* 0x000000070200780c */ /* 0x000fc80003f25270 */
[----:B------:R-:W-:Y:S02]  /*69d0*/  SEL R3, RZ, 0x1, P1 ;  /* 0x00000001ff037807 */ /* 0x000fe40000800000 */
[----:B0-----:R-:W-:Y:S02]  /*69e0*/  SEL R7, R2, RZ, P1 ;  /* 0x000000ff02077207 */ /* 0x001fe40000800000 */
[----:B------:R-:W-:-:S03]  /*69f0*/  LOP3.LUT R24, R24, R3, RZ, 0x3c, !PT ;  /* 0x0000000318187212 */ /* 0x000fc600078e3cff */
[----:B------:R-:W-:Y:S01]  /*6a00*/  IMAD R9, R7, 0x8, R0 ;  /* 0x0000000807097824 */ /* 0x000fe200078e0200 */
[----:B------:R-:W-:Y:S01]  /*6a10*/  SHF.L.U32 R4, R24, 0x1f, RZ ;  /* 0x0000001f18047819 */ /* 0x000fe200000006ff */
[----:B-1----:R-:W-:Y:S06]  /*6a20*/  @!P0 BRA `(.L_x_131) ;  /* 0x0000000400808947 */ /* 0x002fec0003800000 */
.L_x_149:
[----:B------:R-:W1:Y:S01]  /*6a30*/  SYNCS.PHASECHK.TRANS64.TRYWAIT P0, [R9+URZ], R4 ;  /* 0x00000004090075a7 */ /* 0x000e62000800017f */
[----:B------:R-:W-:-:S05]  /*6a40*/  VIADD R2, R7, 0x1 ;  /* 0x0000000107027836 */ /* 0x000fca0000000000 */
[----:B------:R-:W-:-:S04]  /*6a50*/  ISETP.NE.AND P1, PT, R2, 0x7, PT ;  /* 0x000000070200780c */ /* 0x000fc80003f25270 */
[----:B------:R-:W-:Y:S02]  /*6a60*/  SEL R3, RZ, 0x1, P1 ;  /* 0x00000001ff037807 */ /* 0x000fe40000800000 */
[----:B------:R-:W-:Y:S02]  /*6a70*/  SEL R7, R2, RZ, P1 ;  /* 0x000000ff02077207 */ /* 0x000fe40000800000 */
[----:B------:R-:W-:-:S03]  /*6a80*/  LOP3.LUT R24, R24, R3, RZ, 0x3c, !PT ;  /* 0x0000000318187212 */ /* 0x000fc600078e3cff */
[----:B------:R-:W-:Y:S01]  /*6a90*/  IMAD R8, R7, 0x8, R0 ;  /* 0x0000000807087824 */ /* 0x000fe200078e0200 */
[----:B0-----:R-:W-:Y:S01]  /*6aa0*/  SHF.L.U32 R5, R24, 0x1f, RZ ;  /* 0x0000001f18057819 */ /* 0x001fe200000006ff */
[----:B-1----:R-:W-:Y:S06]  /*6ab0*/  @!P0 BRA `(.L_x_132) ;  /* 0x0000000400708947 */ /* 0x002fec0003800000 */
.L_x_150:
[----:B------:R-:W1:Y:S01]  /*6ac0*/  SYNCS.PHASECHK.TRANS64.TRYWAIT P0, [R8+URZ], R5 ;  /* 0x00000005080075a7 */ /* 0x000e62000800017f */
[----:B------:R-:W-:-:S05]  /*6ad0*/  VIADD R2, R7, 0x1 ;  /* 0x0000000107027836 */ /* 0x000fca0000000000 */
[----:B------:R-:W-:-:S04]  /*6ae0*/  ISETP.NE.AND P1, PT, R2, 0x7, PT ;  /* 0x000000070200780c */ /* 0x000fc80003f25270 */
[----:B------:R-:W-:Y:S02]  /*6af0*/  SEL R3, RZ, 0x1, P1 ;  /* 0x00000001ff037807 */ /* 0x000fe40000800000 */
[----:B------:R-:W-:Y:S02]  /*6b00*/  SEL R7, R2, RZ, P1 ;  /* 0x000000ff02077207 */ /* 0x000fe40000800000 */
[----:B0-----:R-:W-:-:S03]  /*6b10*/  LOP3.LUT R9, R24, R3, RZ, 0x3c, !PT ;  /* 0x0000000318097212 */ /* 0x001fc600078e3cff */
[----:B------:R-:W-:Y:S01]  /*6b20*/  IMAD R11, R7, 0x8, R0 ;  /* 0x00000008070b7824 */ /* 0x000fe200078e0200 */
[----:B------:R-:W-:Y:S01]  /*6b30*/  SHF.L.U32 R6, R9, 0x1f, RZ ;  /* 0x0000001f09067819 */ /* 0x000fe200000006ff */
[----:B-1----:R-:W-:Y:S06]  /*6b40*/  @!P0 BRA `(.L_x_133) ;  /* 0x0000000400608947 */ /* 0x002fec0003800000 */
.L_x_151:
[----:B------:R-:W1:Y:S01]  /*6b50*/  SYNCS.PHASECHK.TRANS64.TRYWAIT P0, [R11+URZ], R6 ;  /* 0x000000060b0075a7 */ /* 0x000e62000800017f */
[----:B------:R-:W-:-:S05]  /*6b60*/  VIADD R2, R7, 0x1 ;  /* 0x0000000107027836 */ /* 0x000fca0000000000 */
[----:B------:R-:W-:-:S04]  /*6b70*/  ISETP.NE.AND P1, PT, R2, 0x7, PT ;  /* 0x000000070200780c */ /* 0x000fc80003f25270 */
[----:B------:R-:W-:Y:S02]  /*6b80*/  SEL R4, RZ, 0x1, P1 ;  /* 0x00000001ff047807 */ /* 0x000fe40000800000 */
[----:B------:R-:W-:Y:S02]  /*6b90*/  SEL R3, R2, RZ, P1 ;  /* 0x000000ff02037207 */ /* 0x000fe40000800000 */
[----:B------:R-:W-:Y:S01]  /*6ba0*/  LOP3.LUT R4, R9, R4, RZ, 0x3c, !PT ;  /* 0x0000000409047212 */ /* 0x000fe200078e3cff */
[----:B-1----:R-:W-:Y:S06]  /*6bb0*/  @!P0 BRA `(.L_x_134) ;  /* 0x0000000400588947 */ /* 0x002fec0003800000 */
.L_x_152:
[----:B------:R-:W-:Y:S01]  /*6bc0*/  IMAD R3, R3, 0x8, R0 ;  /* 0x0000000803037824 */ /* 0x000fe200078e0200 */
[----:B------:R-:W-:-:S07]  /*6bd0*/  SHF.L.U32 R0, R4, 0x1f, RZ ;  /* 0x0000001f04007819 */ /* 0x000fce00000006ff */
.L_x_135:
[----:B--2---:R2:W3:Y:S02]  /*6be0*/  SYNCS.PHASECHK.TRANS64.TRYWAIT P0, [R3+URZ], R0 ;  /* 0x00000000030075a7 */ /* 0x0044e4000800017f */
[----:B---3--:R-:W-:Y:S05]  /*6bf0*/  @!P0 NANOSLEEP.SYNCS 0x989680 ;  /* 0x009896800000895d */ /* 0x008fea0003900000 */
[----:B------:R-:W3:Y:S02]  /*6c00*/  @!P0 SYNCS.PHASECHK.TRANS64 P0, [R3+URZ], R0 ;  /* 0x00000000030085a7 */ /* 0x000ee4000800007f */
[----:B---3--:R-:W-:Y:S05]  /*6c10*/  @!P0 BRA `(.L_x_135) ;  /* 0xfffffffc00f08947 */ /* 0x008fea000383ffff */
.L_x_127:
[----:B------:R-:W-:Y:S05]  /*6c20*/  BSYNC B0 ;  /* 0x0000000000007941 */ /* 0x000fea0003800000 */
.L_x_126:
[----:B------:R-:W-:Y:S05]  /*6c30*/  EXIT ;  /* 0x000000000000794d */ /* 0x000fea0003800000 */
.L_x_15:
[----:B0-----:R0:W1:Y:S02]  /*6c40*/  SYNCS.PHASECHK.TRANS64.TRYWAIT P0, [R69+URZ+-0x8], R0 ;  /* 0xfffff800450075a7 */ /* 0x001064000800017f */
[----:B-1----:R-:W-:Y:S05]  /*6c50*/  @!P0 NANOSLEEP.SYNCS 0x989680 ;  /* 0x009896800000895d */ /* 0x002fea0003900000 */
[----:B------:R-:W1:Y:S02]  /*6c60*/  @!P0 SYNCS.PHASECHK.TRANS64 P0, [R69+URZ+-0x8], R0 ;  /* 0xfffff800450085a7 */ /* 0x000e64000800007f */
[----:B-1----:R-:W-:Y:S05]  /*6c70*/  @!P0 BRA `(.L_x_15) ;  /* 0xfffffffc00f08947 */ /* 0x002fea000383ffff */
[----:B------:R-:W-:Y:S05]  /*6c80*/  BRA `(.L_x_136) ;  /* 0xffffffa800747947 */ /* 0x000fea000383ffff */
.L_x_19:
[----:B------:R-:W-:Y:S01]  /*6c90*/  CS2R R12, SRZ ;  /* 0x00000000000c7805 */ /* 0x000fe2000001ff00 */
[----:B------:R-:W-:Y:S02]  /*6ca0*/  IMAD.MOV.U32 R11, RZ, RZ, 0x1f ;  /* 0x0000001fff0b7424 */ /* 0x000fe400078e00ff */
[----:B------:R-:W-:-:S07]  /*6cb0*/  IMAD.MOV.U32 R15, RZ, RZ, -0x1 ;  /* 0xffffffffff0f7424 */ /* 0x000fce00078e00ff */
[----:B-----5:R-:W-:Y:S05]  /*6cc0*/  WARPSYNC.COLLECTIVE R15, `(.L_x_137) ;  /* 0x000000000f087348 */ /* 0x020fea0003c00000 */
[----:B------:R0:W1:Y:S02]  /*6cd0*/  SHFL.IDX P6, R14, R13, R12, R11 ;  /* 0x0000000c0d0e7389 */ /* 0x00006400000c000b */
[----:B01---5:R-:W-:Y:S01]  /*6ce0*/  ENDCOLLECTIVE ;  /* 0x000000000000791b */ /* 0x023fe20003800000 */
.L_x_137:
[----:B------:R-:W-:Y:S05]  /*6cf0*/  BRA `(.L_x_138) ;  /* 0xffffffac00447947 */ /* 0x000fea000383ffff */
.L_x_23:
[----:B-1----:R1:W2:Y:S02]  /*6d00*/  SYNCS.PHASECHK.TRANS64.TRYWAIT P1, [R3+URZ], R0 ;  /* 0x00000000030075a7 */ /* 0x0022a4000802017f */
[----:B--2---:R-:W-:Y:S05]  /*6d10*/  @!P1 NANOSLEEP.SYNCS 0x989680 ;  /* 0x009896800000995d */ /* 0x004fea0003900000 */
[----:B------:R-:W2:Y:S02]  /*6d20*/  @!P1 SYNCS.PHASECHK.TRANS64 P1, [R3+URZ], R0 ;  /* 0x00000000030095a7 */ /* 0x000ea4000802007f */
[----:B--2---:R-:W-:Y:S05]  /*6d30*/  @!P1 BRA `(.L_x_23) ;  /* 0xfffffffc00f09947 */ /* 0x004fea000383ffff */
[----:B------:R-:W-:Y:S05]  /*6d40*/  BRA `(.L_x_22) ;  /* 0xffffffac00607947 */ /* 0x000fea000383ffff */
.L_x_28:
[----:B0-----:R0:W1:Y:S02]  /*6d50*/  SYNCS.PHASECHK.TRANS64.TRYWAIT P1, [R3+URZ], R6 ;  /* 0x00000006030075a7 */ /* 0x001064000802017f */
[----:B-1----:R-:W-:Y:S05]  /*6d60*/  @!P1 NANOSLEEP.SYNCS 0x989680 ;  /* 0x009896800000995d */ /* 0x002fea0003900000 */
[----:B------:R-:W1:Y:S02]  /*6d70*/  @!P1 SYNCS.PHASECHK.TRANS64 P1, [R3+URZ], R6 ;  /* 0x00000006030095a7 */ /* 0x000e64000802007f */
[----:B-1----:R-:W-:Y:S05]  /*6d80*/  @!P1 BRA `(.L_x_28) ;  /* 0xfffffffc00f09947 */ /* 0x002fea000383ffff */
[----:B------:R-:W-:Y:S05]  /*6d90*/  BRA `(.L_x_27) ;  /* 0xffffffb400087947 */ /* 0x000fea000383ffff */
.L_x_36:
[----:B------:R0:W0:Y:S02]  /*6da0*/  SYNCS.PHASECHK.TRANS64.TRYWAIT P1, [R6+URZ], R9 ;  /* 0x00000009060075a7 */ /* 0x000024000802017f */
[----:B0-----:R-:W-:Y:S05]  /*6db0*/  @!P1 NANOSLEEP.SYNCS 0x989680 ;  /* 0x009896800000995d */ /* 0x001fea0003900000 */
[----:B------:R-:W0:Y:S02]  /*6dc0*/  @!P1 SYNCS.PHASECHK.TRANS64 P1, [R6+URZ], R9 ;  /* 0x00000009060095a7 */ /* 0x000e24000802007f */
[----:B0-----:R-:W-:Y:S05]  /*6dd0*/  @!P1 BRA `(.L_x_36) ;  /* 0xfffffffc00f09947 */ /* 0x001fea000383ffff */
[----:B------:R-:W-:Y:S05]  /*6de0*/  BRA `(.L_x_35) ;  /* 0xffffffb800cc7947 */ /* 0x000fea000383ffff */
.L_x_42:
[----:B0-----:R0:W3:Y:S02]  /*6df0*/  SYNCS.PHASECHK.TRANS64.TRYWAIT P0, [R69+URZ+0x8], R0 ;  /* 0x00000800450075a7 */ /* 0x0010e4000800017f */
[----:B---3--:R-:W-:Y:S05]  /*6e00*/  @!P0 NANOSLEEP.SYNCS 0x989680 ;  /* 0x009896800000895d */ /* 0x008fea0003900000 */
[----:B------:R-:W3:Y:S02]  /*6e10*/  @!P0 SYNCS.PHASECHK.TRANS64 P0, [R69+URZ+0x8], R0 ;  /* 0x00000800450085a7 */ /* 0x000ee4000800007f */
[----:B---3--:R-:W-:Y:S05]  /*6e20*/  @!P0 BRA `(.L_x_42) ;  /* 0xfffffffc00f08947 */ /* 0x008fea000383ffff */
[----:B------:R-:W-:Y:S05]  /*6e30*/  BRA `(.L_x_139) ;  /* 0xffffffc400047947 */ /* 0x000fea000383ffff */
.L_x_111:
[----:B------:R-:W-:Y:S01]  /*6e40*/  BSSY B0, `(.L_x_140) ;  /* 0x0000006000007945 */ /* 0x000fe20003800000 */
[----:B------:R-:W-:-:S07]  /*6e50*/  IMAD.MOV.U32 R15, RZ, RZ, -0x1 ;  /* 0xffffffffff0f7424 */ /* 0x000fce00078e00ff */
[----:B-----5:R-:W-:Y:S05]  /*6e60*/  WARPSYNC.COLLECTIVE R15, `(.L_x_141) ;  /* 0x000000000f0c7348 */ /* 0x020fea0003c00000 */
[----:B------:R-:W-:Y:S02]  /*6e70*/  ELECT P6, UR62, PT ;  /* 0x00000000003e782f */ /* 0x000fe400038c0000 */
[----:B------:R-:W-:Y:S01]  /*6e80*/  MOV R14, UR62 ;  /* 0x0000003e000e7c02 */ /* 0x000fe20008000f00 */
[----:B-----5:R-:W-:Y:S10]  /*6e90*/  ENDCOLLECTIVE ;  /* 0x000000000000791b */ /* 0x020ff40003800000 */
.L_x_141:
[----:B------:R-:W-:Y:S05]  /*6ea0*/  BSYNC B0 ;  /* 0x0000000000007941 */ /* 0x000fea0003800000 */
.L_x_140:
[----:B------:R-:W-:Y:S05]  /*6eb0*/  BRA `(.L_x_142) ;  /* 0xffffffe800207947 */ /* 0x000fea000383ffff */
.L_x_116:
[----:B0-----:R0:W2:Y:S02]  /*6ec0*/  SYNCS.PHASECHK.TRANS64.TRYWAIT P0, [R7+URZ+0x38], R4 ;  /* 0x00003804070075a7 */ /* 0x0010a4000800017f */
[----:B--2---:R-:W-:Y:S05]  /*6ed0*/  @!P0 NANOSLEEP.SYNCS 0x989680 ;  /* 0x009896800000895d */ /* 0x004fea0003900000 */
[----:B------:R-:W2:Y:S02]  /*6ee0*/  @!P0 SYNCS.PHASECHK.TRANS64 P0, [R7+URZ+0x38], R4 ;  /* 0x00003804070085a7 */ /* 0x000ea4000800007f */
[----:B--2---:R-:W-:Y:S05]  /*6ef0*/  @!P0 BRA `(.L_x_116) ;  /* 0xfffffffc00f08947 */ /* 0x004fea000383ffff */
[----:B------:R-:W-:Y:S05]  /*6f00*/  BRA `(.L_x_143) ;  /* 0xffffffec00107947 */ /* 0x000fea000383ffff */
.L_x_125:
[----:B------:R-:W-:Y:S01]  /*6f10*/  BSSY B0, `(.L_x_144) ;  /* 0x0000006000007945 */ /* 0x000fe20003800000 */
[----:B------:R-:W-:-:S07]  /*6f20*/  IMAD.MOV.U32 R15, RZ, RZ, -0x1 ;  /* 0xffffffffff0f7424 */ /* 0x000fce00078e00ff */
[----:B-----5:R-:W-:Y:S05]  /*6f30*/  WARPSYNC.COLLECTIVE R15, `(.L_x_145) ;  /* 0x000000000f0c7348 */ /* 0x020fea0003c00000 */
[----:B------:R-:W-:Y:S02]  /*6f40*/  ELECT P6, UR62, PT ;  /* 0x00000000003e782f */ /* 0x000fe400038c0000 */
[----:B------:R-:W-:Y:S01]  /*6f50*/  MOV R14, UR62 ;  /* 0x0000003e000e7c02 */ /* 0x000fe20008000f00 */
[----:B-----5:R-:W-:Y:S10]  /*6f60*/  ENDCOLLECTIVE ;  /* 0x000000000000791b */ /* 0x020ff40003800000 */
.L_x_145:
[----:B------:R-:W-:Y:S05]  /*6f70*/  BSYNC B0 ;  /* 0x0000000000007941 */ /* 0x000fea0003800000 */
.L_x_144:
[----:B------:R-:W-:Y:S05]  /*6f80*/  BRA `(.L_x_146) ;  /* 0xfffffff800087947 */ /* 0x000fea000383ffff */
.L_x_129:
[----:B0-----:R0:W1:Y:S02]  /*6f90*/  SYNCS.PHASECHK.TRANS64.TRYWAIT P0, [R5+URZ], R2 ;  /* 0x00000002050075a7 */ /* 0x001064000800017f */
[----:B-1----:R-:W-:Y:S05]  /*6fa0*/  @!P0 NANOSLEEP.SYNCS 0x989680 ;  /* 0x009896800000895d */ /* 0x002fea0003900000 */
[----:B------:R-:W1:Y:S02]  /*6fb0*/  @!P0 SYNCS.PHASECHK.TRANS64 P0, [R5+URZ], R2 ;  /* 0x00000002050085a7 */ /* 0x000e64000800007f */
[----:B-1----:R-:W-:Y:S05]  /*6fc0*/  @!P0 BRA `(.L_x_129) ;  /* 0xfffffffc00f08947 */ /* 0x002fea000383ffff */
[----:B------:R-:W-:Y:S05]  /*6fd0*/  BRA `(.L_x_147) ;  /* 0xfffffff8004c7947 */ /* 0x000fea000383ffff */
.L_x_130:
[----:B0-----:R0:W1:Y:S02]  /*6fe0*/  SYNCS.PHASECHK.TRANS64.TRYWAIT P0, [R7+URZ], R4 ;  /* 0x00000004070075a7 */ /* 0x001064000800017f */
[----:B-1----:R-:W-:Y:S05]  /*6ff0*/  @!P0 NANOSLEEP.SYNCS 0x989680 ;  /* 0x009896800000895d */ /* 0x002fea0003900000 */
[----:B------:R-:W1:Y:S02]  /*7000*/  @!P0 SYNCS.PHASECHK.TRANS64 P0, [R7+URZ], R4 ;  /* 0x00000004070085a7 */ /* 0x000e64000800007f */
[----:B-1----:R-:W-:Y:S05]  /*7010*/  @!P0 BRA `(.L_x_130) ;  /* 0xfffffffc00f08947 */ /* 0x002fea000383ffff */
[----:B------:R-:W-:Y:S05]  /*7020*/  BRA `(.L_x_148) ;  /* 0xfffffff8005c7947 */ /* 0x000fea000383ffff */
.L_x_131:
[----:B0-----:R0:W1:Y:S02]  /*7030*/  SYNCS.PHASECHK.TRANS64.TRYWAIT P0, [R6+URZ], R5 ;  /* 0x00000005060075a7 */ /* 0x001064000800017f */
[----:B-1----:R-:W-:Y:S05]  /*7040*/  @!P0 NANOSLEEP.SYNCS 0x989680 ;  /* 0x009896800000895d */ /* 0x002fea0003900000 */
[----:B------:R-:W1:Y:S02]  /*7050*/  @!P0 SYNCS.PHASECHK.TRANS64 P0, [R6+URZ], R5 ;  /* 0x00000005060085a7 */ /* 0x000e64000800007f */
[----:B-1----:R-:W-:Y:S05]  /*7060*/  @!P0 BRA `(.L_x_131) ;  /* 0xfffffffc00f08947 */ /* 0x002fea000383ffff */
[----:B------:R-:W-:Y:S05]  /*7070*/  BRA `(.L_x_149) ;  /* 0xfffffff8006c7947 */ /* 0x000fea000383ffff */
.L_x_132:
[----:B0-----:R0:W1:Y:S02]  /*7080*/  SYNCS.PHASECHK.TRANS64.TRYWAIT P0, [R9+URZ], R4 ;  /* 0x00000004090075a7 */ /* 0x001064000800017f */
[----:B-1----:R-:W-:Y:S05]  /*7090*/  @!P0 NANOSLEEP.SYNCS 0x989680 ;  /* 0x009896800000895d */ /* 0x002fea0003900000 */
[----:B------:R-:W1:Y:S02]  /*70a0*/  @!P0 SYNCS.PHASECHK.TRANS64 P0, [R9+URZ], R4 ;  /* 0x00000004090085a7 */ /* 0x000e64000800007f */
[----:B-1----:R-:W-:Y:S05]  /*70b0*/  @!P0 BRA `(.L_x_132) ;  /* 0xfffffffc00f08947 */ /* 0x002fea000383ffff */
[----:B------:R-:W-:Y:S05]  /*70c0*/  BRA `(.L_x_150) ;  /* 0xfffffff8007c7947 */ /* 0x000fea000383ffff */
.L_x_133:
[----:B0-----:R0:W1:Y:S02]  /*70d0*/  SYNCS.PHASECHK.TRANS64.TRYWAIT P0, [R8+URZ], R5 ;  /* 0x00000005080075a7 */ /* 0x001064000800017f */
[----:B-1----:R-:W-:Y:S05]  /*70e0*/  @!P0 NANOSLEEP.SYNCS 0x989680 ;  /* 0x009896800000895d */ /* 0x002fea0003900000 */
[----:B------:R-:W1:Y:S02]  /*70f0*/  @!P0 SYNCS.PHASECHK.TRANS64 P0, [R8+URZ], R5 ;  /* 0x00000005080085a7 */ /* 0x000e64000800007f */
[----:B-1----:R-:W-:Y:S05]  /*7100*/  @!P0 BRA `(.L_x_133) ;  /* 0xfffffffc00f08947 */ /* 0x002fea000383ffff */
[----:B------:R-:W-:Y:S05]  /*7110*/  BRA `(.L_x_151) ;  /* 0xfffffff8008c7947 */ /* 0x000fea000383ffff */
.L_x_134:
[----:B-1----:R1:W2:Y:S02]  /*7120*/  SYNCS.PHASECHK.TRANS64.TRYWAIT P0, [R11+URZ], R6 ;  /* 0x000000060b0075a7 */ /* 0x0022a4000800017f */
[----:B--2---:R-:W-:Y:S05]  /*7130*/  @!P0 NANOSLEEP.SYNCS 0x989680 ;  /* 0x009896800000895d */ /* 0x004fea0003900000 */
[----:B------:R-:W2:Y:S02]  /*7140*/  @!P0 SYNCS.PHASECHK.TRANS64 P0, [R11+URZ], R6 ;  /* 0x000000060b0085a7 */ /* 0x000ea4000800007f */
[----:B--2---:R-:W-:Y:S05]  /*7150*/  @!P0 BRA `(.L_x_134) ;  /* 0xfffffffc00f08947 */ /* 0x004fea000383ffff */
[----:B------:R-:W-:Y:S05]  /*7160*/  BRA `(.L_x_152) ;  /* 0xfffffff800947947 */ /* 0x000fea000383ffff */
.L_x_153:
[----:B------:R-:W-:-:S00]  /*7170*/  BRA `(.L_x_153) ;  /* 0xfffffffc00fc7947 */ /* 0x000fc0000383ffff */
[----:B------:R-:W-:-:S00]  /*7180*/  NOP ;  /* 0x0000000000007918 */ /* 0x000fc00000000000 */
[----:B------:R-:W-:-:S00]  /*7190*/  NOP ;  /* 0x0000000000007918 */ /* 0x000fc00000000000 */
[----:B------:R-:W-:-:S00]  /*71a0*/  NOP ;  /* 0x0000000000007918 */ /* 0x000fc00000000000 */
[----:B------:R-:W-:-:S00]  /*71b0*/  NOP ;  /* 0x0000000000007918 */ /* 0x000fc00000000000 */
[----:B------:R-:W-:-:S00]  /*71c0*/  NOP ;  /* 0x0000000000007918 */ /* 0x000fc00000000000 */
[----:B------:R-:W-:-:S00]  /*71d0*/  NOP ;  /* 0x0000000000007918 */ /* 0x000fc00000000000 */
[----:B------:R-:W-:-:S00]  /*71e0*/  NOP ;  /* 0x0000000000007918 */ /* 0x000fc00000000000 */
[----:B------:R-:W-:-:S00]  /*71f0*/  NOP ;  /* 0x0000000000007918 */ /* 0x000fc00000000000 */
.L_x_154:


//--------------------- .nv.global.init           --------------------------
	.section	.nv.global.init,"aw",@progbits
.nv.global.init:
	.type		$str$24,@object
	.size		$str$24,($str$25 - $str$24)
$str$24:
        /*0000*/ 	.byte	0x28, 0x61, 0x64, 0x64, 0x72, 0x65, 0x73, 0x73, 0x20, 0x26, 0x20, 0x6d, 0x61, 0x73, 0x6b, 0x29
        /*0010*/ 	.byte	0x20, 0x3d, 0x3d, 0x20, 0x30, 0x00
	.type		$str$25,@object
	.size		$str$25,(__unnamed_1 - $str$25)
$str$25:
        /*0016*/ 	.byte	0x2f, 0x74, 0x6d, 0x70, 0x2f, 0x63, 0x75, 0x74, 0x6c, 0x61, 0x73, 0x73, 0x5f, 0x73, 0x77, 0x65
        /*0026*/ 	.byte	0x65, 0x70, 0x5f, 0x73, 0x72, 0x63, 0x2f, 0x69, 0x6e, 0x63, 0x6c, 0x75, 0x64, 0x65, 0x2f, 0x63
        /*0036*/ 	.byte	0x75, 0x74, 0x65, 0x2f, 0x70, 0x6f, 0x69, 0x6e, 0x74, 0x65, 0x72, 0x5f, 0x66, 0x6c, 0x61, 0x67
        /*0046*/ 	.byte	0x67, 0x65, 0x64, 0x2e, 0x68, 0x70, 0x70, 0x00
	.type		__unnamed_1,@object
	.size		__unnamed_1,(__unnamed_2 - __unnamed_1)
__unnamed_1:
        /*004e*/ 	.byte	0x61, 0x75, 0x74, 0x6f, 0x20, 0x63, 0x75, 0x74, 0x65, 0x3a, 0x3a, 0x61, 0x73, 0x5f, 0x70, 0x6f
        /* <DEDUP_REMOVED lines=27> */
        /*020e*/ 	.byte	0x30, 0x39, 0x36, 0x3e, 0x3e, 0x3e, 0x3e, 0x3e, 0x20, 0x26, 0x5d, 0x00
	.type		__unnamed_2,@object
	.size		__unnamed_2,(.L_1 - __unnamed_2)
__unnamed_2:
        /* <DEDUP_REMOVED lines=29> */
.L_1:


//--------------------- .nv.shared._ZN7cutlass13device_kernelINS_4gemm6kernel13GemmUniversalIN4cute5tupleIJiiiiEEENS1_10collective13CollectiveMmaINS1_39MainloopSm90TmaGmmaRmemAWarpSpecializedILi7ENS5_IJNS4_1CILi1EEESB_SB_EEENS1_32KernelTmaWarpSpecializedPingpongEEENS5_IJNSA_ILi64EEESF_SF_EEEfNS5_IJlSB_lEEEfNS5_IJSB_llEEENS4_8TiledMMAINS4_8MMA_AtomIJNS4_4SM904GMMA29MMA_64x64x8_F32TF32TF32_RS_TNILNSM_7ScaleInE1ELSO_1EEEEEENS4_6LayoutISC_NS5_IJNSA_ILi0EEESS_SS_EEEEENS5_IJNS4_10UnderscoreESV_SV_EEEEENS4_13SM90_TMA_LOADENS4_14ComposedLayoutINS4_7SwizzleILi3ELi4ELi3EEENS4_18smem_ptr_flag_bitsILi32EEENSR_INS5_IJNSA_ILi8EEENSA_ILi32EEEEEENS5_IJS15_SB_EEEEEEEvNS4_8identityESY_NSZ_INS10_ILi1ELi4ELi3EEES13_NSR_INS5_IJS14_S14_EEENS5_IJSB_S14_EEEEEEENS4_9Copy_AtomIJNS4_39AutoVectorizingCopyWithAssumedAlignmentILi128EEEfEEES1A_EENS_8epilogue10collective6detail29Sm90TmaWarpSpecializedAdapterINS1M_15DefaultEpilogueIfSH_SH_NS1L_6thread17LinearCombinationIfLi1EffLNS1Q_9ScaleType4KindE0ELNS_15FloatRoundStyleE2EfEENS1_15EpilogueDefaultEEEEEvvEEEEvNT_6ParamsE --------------------------
	.section	.nv.shared._ZN7cutlass13device_kernelINS_4gemm6kernel13GemmUniversalIN4cute5tupleIJiiiiEEENS1_10collective13CollectiveMmaINS1_39MainloopSm90TmaGmmaRmemAWarpSpecializedILi7ENS5_IJNS4_1CILi1EEESB_SB_EEENS1_32KernelTmaWarpSpecializedPingpongEEENS5_IJNSA_ILi64EEESF_SF_EEEfNS5_IJlSB_lEEEfNS5_IJSB_llEEENS4_8TiledMMAINS4_8MMA_AtomIJNS4_4SM904GMMA29MMA_64x64x8_F32TF32TF32_RS_TNILNSM_7ScaleInE1ELSO_1EEEEEENS4_6LayoutISC_NS5_IJNSA_ILi0EEESS_SS_EEEEENS5_IJNS4_10UnderscoreESV_SV_EEEEENS4_13SM90_TMA_LOADENS4_14ComposedLayoutINS4_7SwizzleILi3ELi4ELi3EEENS4_18smem_ptr_flag_bitsILi32EEENSR_INS5_IJNSA_ILi8EEENSA_ILi32EEEEEENS5_IJS15_SB_EEEEEEEvNS4_8identityESY_NSZ_INS10_ILi1ELi4ELi3EEES13_NSR_INS5_IJS14_S14_EEENS5_IJSB_S14_EEEEEEENS4_9Copy_AtomIJNS4_39AutoVectorizingCopyWithAssumedAlignmentILi128EEEfEEES1A_EENS_8epilogue10collective6detail29Sm90TmaWarpSpecializedAdapterINS1M_15DefaultEpilogueIfSH_SH_NS1L_6thread17LinearCombinationIfLi1EffLNS1Q_9ScaleType4KindE0ELNS_15FloatRoundStyleE2EfEENS1_15EpilogueDefaultEEEEEvvEEEEvNT_6ParamsE,"aw",@nobits
	.sectionflags	@""
	.align	16
	.zero		1024


//--------------------- .nv.shared.reserved.0     --------------------------
	.section	.nv.shared.reserved.0,"aw",@nobits
	.weak		__nv_reservedSMEM_offset_0_alias
	.size		__nv_reservedSMEM_offset_0_alias, 0, 0
	.other		__nv_reservedSMEM_offset_0_alias,@"STO_CUDA_RESERVED_SHARED STV_DEFAULT"
__nv_reservedSMEM_offset_0_alias:
	.zero		0


//--------------------- .nv.global                --------------------------
	.section	.nv.global,"aw",@nobits
.nv.global:
	.type		_ZN40_INTERNAL_c2357d26_4_k_cu_ef1d9780_312264cute1_E,@object
	.size		_ZN40_INTERNAL_c2357d26_4_k_cu_ef1d9780_312264cute1_E,(_ZN40_INTERNAL_c2357d26_4_k_cu_ef1d9780_312264cuda3std3__45__cpo6cbeginE - _ZN40_INTERNAL_c2357d26_4_k_cu_ef1d9780_312264cute1_E)
_ZN40_INTERNAL_c2357d26_4_k_cu_ef1d9780_312264cute1_E:
	.zero		1
	.type		_ZN40_INTERNAL_c2357d26_4_k_cu_ef1d9780_312264cuda3std3__45__cpo6cbeginE,@object
	.size		_ZN40_INTERNAL_c2357d26_4_k_cu_ef1d9780_312264cuda3std3__45__cpo6cbeginE,(_ZN40_INTERNAL_c2357d26_4_k_cu_ef1d9780_312264cuda3std3__48in_placeE - _ZN40_INTERNAL_c2357d26_4_k_cu_ef1d9780_312264cuda3std3__45__cpo6cbeginE)
_ZN40_INTERNAL_c2357d26_4_k_cu_ef1d9780_312264cuda3std3__45__cpo6cbeginE:
	.zero		1
	.type		_ZN40_INTERNAL_c2357d26_4_k_cu_ef1d9780_312264cuda3std3__48in_placeE,@object
	.size		_ZN40_INTERNAL_c2357d26_4_k_cu_ef1d9780_312264cuda3std3__48in_placeE,(_ZN40_INTERNAL_c2357d26_4_k_cu_ef1d9780_312264cuda3std6ranges3__45__cpo9iter_moveE - _ZN40_INTERNAL_c2357d26_4_k_cu_ef1d9780_312264cuda3std3__48in_placeE)
_ZN40_INTERNAL_c2357d26_4_k_cu_ef1d9780_312264cuda3std3__48in_placeE:
	.zero		1
	.type		_ZN40_INTERNAL_c2357d26_4_k_cu_ef1d9780_312264cuda3std6ranges3__45__cpo9iter_moveE,@object
	.size		_ZN40_INTERNAL_c2357d26_4_k_cu_ef1d9780_312264cuda3std6ranges3__45__cpo9iter_moveE,(_ZN40_INTERNAL_c2357d26_4_k_cu_ef1d9780_312264cuda3std3__45__cpo5beginE - _ZN40_INTERNAL_c2357d26_4_k_cu_ef1d9780_312264cuda3std6ranges3__45__cpo9iter_moveE)
_ZN40_INTERNAL_c2357d26_4_k_cu_ef1d9780_312264cuda3std6ranges3__45__cpo9iter_moveE:
	.zero		1
	.type		_ZN40_INTERNAL_c2357d26_4_k_cu_ef1d9780_312264cuda3std3__45__cpo5beginE,@object
	.size		_ZN40_INTERNAL_c2357d26_4_k_cu_ef1d9780_312264cuda3std3__45__cpo5beginE,(_ZN40_INTERNAL_c2357d26_4_k_cu_ef1d9780_312264cuda3std3__442_GLOBAL__N__c2357d26_4_k_cu_ef1d9780_312266ignoreE - _ZN40_INTERNAL_c2357d26_4_k_cu_ef1d9780_312264cuda3std3__45__cpo5beginE)
_ZN40_INTERNAL_c2357d26_4_k_cu_ef1d9780_312264cuda3std3__45__cpo5beginE:
	.zero		1
	.type		_ZN40_INTERNAL_c2357d26_4_k_cu_ef1d9780_312264cuda3std3__442_GLOBAL__N__c2357d26_4_k_cu_ef1d9780_312266ignoreE,@object
	.size		_ZN40_INTERNAL_c2357d26_4_k_cu_ef1d9780_312264cuda3std3__442_GLOBAL__N__c2357d26_4_k_cu_ef1d9780_312266ignoreE,(_ZN40_INTERNAL_c2357d26_4_k_cu_ef1d9780_312264cute7productE - _ZN40_INTERNAL_c2357d26_4_k_cu_ef1d9780_312264cuda3std3__442_GLOBAL__N__c2357d26_4_k_cu_ef1d9780_312266ignoreE)
_ZN40_INTERNAL_c2357d26_4_k_cu_ef1d9780_312264cuda3std3__442_GLOBAL__N__c2357d26_4_k_cu_ef1d9780_312266ignoreE:
	.zero		1
	.type		_ZN40_INTERNAL_c2357d26_4_k_cu_ef1d9780_312264cute7productE,@object
	.size		_ZN40_INTERNAL_c2357d26_4_k_cu_ef1d9780_312264cute7productE,(_ZN40_INTERNAL_c2357d26_4_k_cu_ef1d9780_312264cuda3std3__45__cpo3endE - _ZN40_INTERNAL_c2357d26_4_k_cu_ef1d9780_312264cute7productE)
_ZN40_INTERNAL_c2357d26_4_k_cu_ef1d9780_312264cute7productE:
	.zero		1
	.type		_ZN40_INTERNAL_c2357d26_4_k_cu_ef1d9780_312264cuda3std3__45__cpo3endE,@object
	.size		_ZN40_INTERNAL_c2357d26_4_k_cu_ef1d9780_312264cuda3std3__45__cpo3endE,(_ZN40_INTERNAL_c2357d26_4_k_cu_ef1d9780_312264cuda3std3__419piecewise_constructE - _ZN40_INTERNAL_c2357d26_4_k_cu_ef1d9780_312264cuda3std3__45__cpo3endE)
_ZN40_INTERNAL_c2357d26_4_k_cu_ef1d9780_312264cuda3std3__45__cpo3endE:
	.zero		1
	.type		_ZN40_INTERNAL_c2357d26_4_k_cu_ef1d9780_312264cuda3std3__419piecewise_constructE,@object
	.size		_ZN40_INTERNAL_c2357d26_4_k_cu_ef1d9780_312264cuda3std3__419piecewise_constructE,(_ZN40_INTERNAL_c2357d26_4_k_cu_ef1d9780_312264cuda3std3__45__cpo4cendE - _ZN40_INTERNAL_c2357d26_4_k_cu_ef1d9780_312264cuda3std3__419piecewise_constructE)
_ZN40_INTERNAL_c2357d26_4_k_cu_ef1d9780_312264cuda3std3__419piecewise_constructE:
	.zero		1
	.type		_ZN40_INTERNAL_c2357d26_4_k_cu_ef1d9780_312264cuda3std3__45__cpo4cendE,@object
	.size		_ZN40_INTERNAL_c2357d26_4_k_cu_ef1d9780_312264cuda3std3__45__cpo4cendE,(_ZN40_INTERNAL_c2357d26_4_k_cu_ef1d9780_312264cuda3std6ranges3__45__cpo4swapE - _ZN40_INTERNAL_c2357d26_4_k_cu_ef1d9780_312264cuda3std3__45__cpo4cendE)
_ZN40_INTERNAL_c2357d26_4_k_cu_ef1d9780_312264cuda3std3__45__cpo4cendE:
	.zero		1
	.type		_ZN40_INTERNAL_c2357d26_4_k_cu_ef1d9780_312264cuda3std6ranges3__45__cpo4swapE,@object
	.size		_ZN40_INTERNAL_c2357d26_4_k_cu_ef1d9780_312264cuda3std6ranges3__45__cpo4swapE,(.L_9 - _ZN40_INTERNAL_c2357d26_4_k_cu_ef1d9780_312264cuda3std6ranges3__45__cpo4swapE)
_ZN40_INTERNAL_c2357d26_4_k_cu_ef1d9780_312264cuda3std6ranges3__45__cpo4swapE:
	.zero		1
.L_9:


//--------------------- .nv.constant0._ZN7cutlass13device_kernelINS_4gemm6kernel13GemmUniversalIN4cute5tupleIJiiiiEEENS1_10collective13CollectiveMmaINS1_39MainloopSm90TmaGmmaRmemAWarpSpecializedILi7ENS5_IJNS4_1CILi1EEESB_SB_EEENS1_32KernelTmaWarpSpecializedPingpongEEENS5_IJNSA_ILi64EEESF_SF_EEEfNS5_IJlSB_lEEEfNS5_IJSB_llEEENS4_8TiledMMAINS4_8MMA_AtomIJNS4_4SM904GMMA29MMA_64x64x8_F32TF32TF32_RS_TNILNSM_7ScaleInE1ELSO_1EEEEEENS4_6LayoutISC_NS5_IJNSA_ILi0EEESS_SS_EEEEENS5_IJNS4_10UnderscoreESV_SV_EEEEENS4_13SM90_TMA_LOADENS4_14ComposedLayoutINS4_7SwizzleILi3ELi4ELi3EEENS4_18smem_ptr_flag_bitsILi32EEENSR_INS5_IJNSA_ILi8EEENSA_ILi32EEEEEENS5_IJS15_SB_EEEEEEEvNS4_8identityESY_NSZ_INS10_ILi1ELi4ELi3EEES13_NSR_INS5_IJS14_S14_EEENS5_IJSB_S14_EEEEEEENS4_9Copy_AtomIJNS4_39AutoVectorizingCopyWithAssumedAlignmentILi128EEEfEEES1A_EENS_8epilogue10collective6detail29Sm90TmaWarpSpecializedAdapterINS1M_15DefaultEpilogueIfSH_SH_NS1L_6thread17LinearCombinationIfLi1EffLNS1Q_9ScaleType4KindE0ELNS_15FloatRoundStyleE2EfEENS1_15EpilogueDefaultEEEEEvvEEEEvNT_6ParamsE --------------------------
	.section	.nv.constant0._ZN7cutlass13device_kernelINS_4gemm6kernel13GemmUniversalIN4cute5tupleIJiiiiEEENS1_10collective13CollectiveMmaINS1_39MainloopSm90TmaGmmaRmemAWarpSpecializedILi7ENS5_IJNS4_1CILi1EEESB_SB_EEENS1_32KernelTmaWarpSpecializedPingpongEEENS5_IJNSA_ILi64EEESF_SF_EEEfNS5_IJlSB_lEEEfNS5_IJSB_llEEENS4_8TiledMMAINS4_8MMA_AtomIJNS4_4SM904GMMA29MMA_64x64x8_F32TF32TF32_RS_TNILNSM_7ScaleInE1ELSO_1EEEEEENS4_6LayoutISC_NS5_IJNSA_ILi0EEESS_SS_EEEEENS5_IJNS4_10UnderscoreESV_SV_EEEEENS4_13SM90_TMA_LOADENS4_14ComposedLayoutINS4_7SwizzleILi3ELi4ELi3EEENS4_18smem_ptr_flag_bitsILi32EEENSR_INS5_IJNSA_ILi8EEENSA_ILi32EEEEEENS5_IJS15_SB_EEEEEEEvNS4_8identityESY_NSZ_INS10_ILi1ELi4ELi3EEES13_NSR_INS5_IJS14_S14_EEENS5_IJSB_S14_EEEEEEENS4_9Copy_AtomIJNS4_39AutoVectorizingCopyWithAssumedAlignmentILi128EEEfEEES1A_EENS_8epilogue10collective6detail29Sm90TmaWarpSpecializedAdapterINS1M_15DefaultEpilogueIfSH_SH_NS1L_6thread17LinearCombinationIfLi1EffLNS1Q_9ScaleType4KindE0ELNS_15FloatRoundStyleE2EfEENS1_15EpilogueDefaultEEEEEvvEEEEvNT_6ParamsE,"a",@progbits
	.sectionflags	@""
	.align	4
.nv.constant0._ZN7cutlass13device_kernelINS_4gemm6kernel13GemmUniversalIN4cute5tupleIJiiiiEEENS1_10collective13CollectiveMmaINS1_39MainloopSm90TmaGmmaRmemAWarpSpecializedILi7ENS5_IJNS4_1CILi1EEESB_SB_EEENS1_32KernelTmaWarpSpecializedPingpongEEENS5_IJNSA_ILi64EEESF_SF_EEEfNS5_IJlSB_lEEEfNS5_IJSB_llEEENS4_8TiledMMAINS4_8MMA_AtomIJNS4_4SM904GMMA29MMA_64x64x8_F32TF32TF32_RS_TNILNSM_7ScaleInE1ELSO_1EEEEEENS4_6LayoutISC_NS5_IJNSA_ILi0EEESS_SS_EEEEENS5_IJNS4_10UnderscoreESV_SV_EEEEENS4_13SM90_TMA_LOADENS4_14ComposedLayoutINS4_7SwizzleILi3ELi4ELi3EEENS4_18smem_ptr_flag_bitsILi32EEENSR_INS5_IJNSA_ILi8EEENSA_ILi32EEEEEENS5_IJS15_SB_EEEEEEEvNS4_8identityESY_NSZ_INS10_ILi1ELi4ELi3EEES13_NSR_INS5_IJS14_S14_EEENS5_IJSB_S14_EEEEEEENS4_9Copy_AtomIJNS4_39AutoVectorizingCopyWithAssumedAlignmentILi128EEEfEEES1A_EENS_8epilogue10collective6detail29Sm90TmaWarpSpecializedAdapterINS1M_15DefaultEpilogueIfSH_SH_NS1L_6thread17LinearCombinationIfLi1EffLNS1Q_9ScaleType4KindE0ELNS_15FloatRoundStyleE2EfEENS1_15EpilogueDefaultEEEEEvvEEEEvNT_6ParamsE:
	.zero		1664


//--------------------- SYMBOLS --------------------------

	.type		.nv.reservedSmem.offset0,@object
	.size		.nv.reservedSmem.offset0,0x4
	.type		__assertfail,@function
